//
// Generated by NVIDIA NVVM Compiler
//
// Compiler Build ID: CL-36424714
// Cuda compilation tools, release 13.0, V13.0.88
// Based on NVVM 20.0.0
//

.version 9.0
.target sm_100
.address_size 64

	// .globl	_Z15sub3_kernel_tryPfPKfS1_S_S_

.visible .entry _Z15sub3_kernel_tryPfPKfS1_S_S_(
	.param .u64 .ptr .align 1 _Z15sub3_kernel_tryPfPKfS1_S_S__param_0,
	.param .u64 .ptr .align 1 _Z15sub3_kernel_tryPfPKfS1_S_S__param_1,
	.param .u64 .ptr .align 1 _Z15sub3_kernel_tryPfPKfS1_S_S__param_2,
	.param .u64 .ptr .align 1 _Z15sub3_kernel_tryPfPKfS1_S_S__param_3,
	.param .u64 .ptr .align 1 _Z15sub3_kernel_tryPfPKfS1_S_S__param_4
)
{
	.reg .pred 	%p<2>;
	.reg .b32 	%r<10>;
	.reg .b32 	%f<2>;
	.reg .b64 	%rd<8>;

	ld.param.u64 	%rd1, [_Z15sub3_kernel_tryPfPKfS1_S_S__param_3];
	ld.param.u64 	%rd2, [_Z15sub3_kernel_tryPfPKfS1_S_S__param_4];
	mov.u32 	%r1, %ctaid.z;
	mov.u32 	%r2, %ntid.z;
	mul.lo.s32 	%r3, %r1, %r2;
	mov.u32 	%r4, %tid.z;
	or.b32  	%r5, %r3, %r4;
	setp.ne.s32 	%p1, %r5, 0;
	@%p1 bra 	$L__BB0_2;
	cvta.to.global.u64 	%rd3, %rd2;
	cvta.to.global.u64 	%rd4, %rd1;
	mov.u32 	%r6, %ctaid.x;
	shl.b32 	%r7, %r6, 10;
	mov.u32 	%r8, %ctaid.y;
	add.s32 	%r9, %r7, %r8;
	mul.wide.u32 	%rd5, %r9, 4;
	add.s64 	%rd6, %rd3, %rd5;
	ld.global.f32 	%f1, [%rd6];
	add.s64 	%rd7, %rd4, %rd5;
	st.global.f32 	[%rd7], %f1;
$L__BB0_2:
	ret;

}
	// .globl	_Z11sub3_kernelPfPKfS1_S_S_S_iiii
.visible .entry _Z11sub3_kernelPfPKfS1_S_S_S_iiii(
	.param .u64 .ptr .align 1 _Z11sub3_kernelPfPKfS1_S_S_S_iiii_param_0,
	.param .u64 .ptr .align 1 _Z11sub3_kernelPfPKfS1_S_S_S_iiii_param_1,
	.param .u64 .ptr .align 1 _Z11sub3_kernelPfPKfS1_S_S_S_iiii_param_2,
	.param .u64 .ptr .align 1 _Z11sub3_kernelPfPKfS1_S_S_S_iiii_param_3,
	.param .u64 .ptr .align 1 _Z11sub3_kernelPfPKfS1_S_S_S_iiii_param_4,
	.param .u64 .ptr .align 1 _Z11sub3_kernelPfPKfS1_S_S_S_iiii_param_5,
	.param .u32 _Z11sub3_kernelPfPKfS1_S_S_S_iiii_param_6,
	.param .u32 _Z11sub3_kernelPfPKfS1_S_S_S_iiii_param_7,
	.param .u32 _Z11sub3_kernelPfPKfS1_S_S_S_iiii_param_8,
	.param .u32 _Z11sub3_kernelPfPKfS1_S_S_S_iiii_param_9
)
{
	.reg .pred 	%p<27>;
	.reg .b32 	%r<98>;
	.reg .b32 	%f<144>;
	.reg .b64 	%rd<83>;

	ld.param.u64 	%rd20, [_Z11sub3_kernelPfPKfS1_S_S_S_iiii_param_0];
	ld.param.u64 	%rd18, [_Z11sub3_kernelPfPKfS1_S_S_S_iiii_param_1];
	ld.param.u64 	%rd19, [_Z11sub3_kernelPfPKfS1_S_S_S_iiii_param_2];
	ld.param.u64 	%rd21, [_Z11sub3_kernelPfPKfS1_S_S_S_iiii_param_3];
	ld.param.u64 	%rd22, [_Z11sub3_kernelPfPKfS1_S_S_S_iiii_param_4];
	ld.param.u64 	%rd23, [_Z11sub3_kernelPfPKfS1_S_S_S_iiii_param_5];
	ld.param.u32 	%r47, [_Z11sub3_kernelPfPKfS1_S_S_S_iiii_param_7];
	ld.param.u32 	%r48, [_Z11sub3_kernelPfPKfS1_S_S_S_iiii_param_8];
	ld.param.u32 	%r49, [_Z11sub3_kernelPfPKfS1_S_S_S_iiii_param_9];
	cvta.to.global.u64 	%rd1, %rd21;
	cvta.to.global.u64 	%rd2, %rd23;
	cvta.to.global.u64 	%rd3, %rd22;
	cvta.to.global.u64 	%rd4, %rd20;
	mov.u32 	%r50, %ctaid.x;
	mov.u32 	%r1, %ctaid.y;
	mov.u32 	%r51, %ctaid.z;
	mov.u32 	%r52, %ntid.z;
	mov.u32 	%r53, %tid.z;
	mad.lo.s32 	%r2, %r51, %r52, %r53;
	mul.lo.s32 	%r3, %r47, %r50;
	add.s32 	%r4, %r3, %r1;
	add.s32 	%r5, %r49, %r2;
	mad.lo.s32 	%r6, %r4, %r48, %r2;
	setp.lt.s32 	%p1, %r1, %r5;
	mov.f32 	%f143, 0f42C7CCCD;
	@%p1 bra 	$L__BB1_2;
	cvta.to.global.u64 	%rd24, %rd18;
	cvta.to.global.u64 	%rd25, %rd19;
	mul.wide.s32 	%rd26, %r4, 4;
	add.s64 	%rd27, %rd24, %rd26;
	ld.global.f32 	%f11, [%rd27];
	sub.s32 	%r54, %r4, %r5;
	mul.wide.s32 	%rd28, %r54, 4;
	add.s64 	%rd29, %rd25, %rd28;
	ld.global.f32 	%f12, [%rd29];
	sub.f32 	%f13, %f11, %f12;
	abs.f32 	%f143, %f13;
$L__BB1_2:
	mul.wide.s32 	%rd30, %r6, 4;
	add.s64 	%rd5, %rd4, %rd30;
	st.global.f32 	[%rd5], %f143;
	setp.ne.s32 	%p2, %r2, 0;
	@%p2 bra 	$L__BB1_4;
	add.s64 	%rd32, %rd3, %rd30;
	st.global.f32 	[%rd32], %f143;
	ld.global.f32 	%f14, [%rd5];
	mul.wide.s32 	%rd33, %r4, 4;
	add.s64 	%rd34, %rd2, %rd33;
	st.global.f32 	[%rd34], %f14;
	cvt.rn.f32.s32 	%f15, %r49;
	add.s64 	%rd35, %rd1, %rd33;
	st.global.f32 	[%rd35], %f15;
$L__BB1_4:
	bar.sync 	0;
	setp.ne.s32 	%p3, %r1, 0;
	@%p3 bra 	$L__BB1_43;
	setp.lt.s32 	%p4, %r48, 1;
	@%p4 bra 	$L__BB1_18;
	mul.lo.s32 	%r7, %r3, %r48;
	and.b32  	%r8, %r48, 15;
	setp.lt.u32 	%p5, %r48, 16;
	mov.b32 	%r84, 0;
	@%p5 bra 	$L__BB1_9;
	and.b32  	%r84, %r48, 2147483632;
	mov.b32 	%r97, 0;
$L__BB1_8:
	.pragma "nounroll";
	add.s32 	%r57, %r97, %r7;
	mul.wide.s32 	%rd36, %r57, 4;
	add.s64 	%rd37, %rd4, %rd36;
	ld.global.f32 	%f16, [%rd37];
	add.s64 	%rd38, %rd3, %rd36;
	st.global.f32 	[%rd38], %f16;
	ld.global.f32 	%f17, [%rd37+4];
	st.global.f32 	[%rd38+4], %f17;
	ld.global.f32 	%f18, [%rd37+8];
	st.global.f32 	[%rd38+8], %f18;
	ld.global.f32 	%f19, [%rd37+12];
	st.global.f32 	[%rd38+12], %f19;
	ld.global.f32 	%f20, [%rd37+16];
	st.global.f32 	[%rd38+16], %f20;
	ld.global.f32 	%f21, [%rd37+20];
	st.global.f32 	[%rd38+20], %f21;
	ld.global.f32 	%f22, [%rd37+24];
	st.global.f32 	[%rd38+24], %f22;
	ld.global.f32 	%f23, [%rd37+28];
	st.global.f32 	[%rd38+28], %f23;
	ld.global.f32 	%f24, [%rd37+32];
	st.global.f32 	[%rd38+32], %f24;
	ld.global.f32 	%f25, [%rd37+36];
	st.global.f32 	[%rd38+36], %f25;
	ld.global.f32 	%f26, [%rd37+40];
	st.global.f32 	[%rd38+40], %f26;
	ld.global.f32 	%f27, [%rd37+44];
	st.global.f32 	[%rd38+44], %f27;
	ld.global.f32 	%f28, [%rd37+48];
	st.global.f32 	[%rd38+48], %f28;
	ld.global.f32 	%f29, [%rd37+52];
	st.global.f32 	[%rd38+52], %f29;
	ld.global.f32 	%f30, [%rd37+56];
	st.global.f32 	[%rd38+56], %f30;
	ld.global.f32 	%f31, [%rd37+60];
	st.global.f32 	[%rd38+60], %f31;
	add.s32 	%r97, %r97, 16;
	setp.eq.s32 	%p6, %r97, %r84;
	@%p6 bra 	$L__BB1_9;
	bra.uni 	$L__BB1_8;
$L__BB1_9:
	setp.eq.s32 	%p7, %r8, 0;
	@%p7 bra 	$L__BB1_18;
	and.b32  	%r11, %r48, 7;
	setp.lt.u32 	%p8, %r8, 8;
	@%p8 bra 	$L__BB1_12;
	add.s32 	%r58, %r84, %r7;
	mul.wide.s32 	%rd39, %r58, 4;
	add.s64 	%rd40, %rd4, %rd39;
	ld.global.f32 	%f32, [%rd40];
	add.s64 	%rd41, %rd3, %rd39;
	st.global.f32 	[%rd41], %f32;
	ld.global.f32 	%f33, [%rd40+4];
	st.global.f32 	[%rd41+4], %f33;
	ld.global.f32 	%f34, [%rd40+8];
	st.global.f32 	[%rd41+8], %f34;
	ld.global.f32 	%f35, [%rd40+12];
	st.global.f32 	[%rd41+12], %f35;
	ld.global.f32 	%f36, [%rd40+16];
	st.global.f32 	[%rd41+16], %f36;
	ld.global.f32 	%f37, [%rd40+20];
	st.global.f32 	[%rd41+20], %f37;
	ld.global.f32 	%f38, [%rd40+24];
	st.global.f32 	[%rd41+24], %f38;
	ld.global.f32 	%f39, [%rd40+28];
	st.global.f32 	[%rd41+28], %f39;
	add.s32 	%r84, %r84, 8;
$L__BB1_12:
	setp.eq.s32 	%p9, %r11, 0;
	@%p9 bra 	$L__BB1_18;
	and.b32  	%r14, %r48, 3;
	setp.lt.u32 	%p10, %r11, 4;
	@%p10 bra 	$L__BB1_15;
	add.s32 	%r59, %r84, %r7;
	mul.wide.s32 	%rd42, %r59, 4;
	add.s64 	%rd43, %rd4, %rd42;
	ld.global.f32 	%f40, [%rd43];
	add.s64 	%rd44, %rd3, %rd42;
	st.global.f32 	[%rd44], %f40;
	ld.global.f32 	%f41, [%rd43+4];
	st.global.f32 	[%rd44+4], %f41;
	ld.global.f32 	%f42, [%rd43+8];
	st.global.f32 	[%rd44+8], %f42;
	ld.global.f32 	%f43, [%rd43+12];
	st.global.f32 	[%rd44+12], %f43;
	add.s32 	%r84, %r84, 4;
$L__BB1_15:
	setp.eq.s32 	%p11, %r14, 0;
	@%p11 bra 	$L__BB1_18;
	mov.b32 	%r88, 0;
$L__BB1_17:
	.pragma "nounroll";
	add.s32 	%r61, %r84, %r7;
	mul.wide.s32 	%rd45, %r61, 4;
	add.s64 	%rd46, %rd4, %rd45;
	ld.global.f32 	%f44, [%rd46];
	add.s64 	%rd47, %rd3, %rd45;
	st.global.f32 	[%rd47], %f44;
	add.s32 	%r84, %r84, 1;
	add.s32 	%r88, %r88, 1;
	setp.ne.s32 	%p12, %r88, %r14;
	@%p12 bra 	$L__BB1_17;
$L__BB1_18:
	min.s32 	%r62, %r47, %r48;
	setp.lt.s32 	%p13, %r62, 2;
	@%p13 bra 	$L__BB1_43;
	add.s32 	%r64, %r48, -1;
	add.s32 	%r21, %r48, -2;
	add.s32 	%r65, %r48, 3;
	and.b32  	%r22, %r65, 3;
	and.b32  	%r23, %r64, 3;
	and.b32  	%r24, %r65, 1;
	and.b32  	%r66, %r64, -4;
	neg.s32 	%r25, %r66;
	cvt.s64.s32 	%rd48, %r48;
	neg.s64 	%rd6, %rd48;
	mov.b32 	%r89, 1;
$L__BB1_20:
	setp.lt.u32 	%p14, %r21, 3;
	add.s32 	%r68, %r89, %r3;
	mul.lo.s32 	%r27, %r68, %r48;
	sub.s32 	%r28, %r27, %r48;
	mul.wide.u32 	%rd49, %r68, 4;
	add.s64 	%rd7, %rd2, %rd49;
	add.s64 	%rd8, %rd1, %rd49;
	mov.b32 	%r96, 1;
	@%p14 bra 	$L__BB1_32;
	add.s32 	%r90, %r28, 1;
	mov.b32 	%r94, 1;
	mov.b32 	%r92, 2;
	mov.u64 	%rd81, %rd3;
	mov.u64 	%rd82, %rd4;
	mov.u32 	%r91, %r49;
	mov.u32 	%r93, %r25;
$L__BB1_22:
	.pragma "nounroll";
	mul.wide.s32 	%rd50, %r90, 4;
	add.s64 	%rd11, %rd3, %rd50;
	add.s32 	%r71, %r27, 1;
	mul.wide.u32 	%rd51, %r71, 4;
	add.s64 	%rd52, %rd82, %rd51;
	ld.global.f32 	%f45, [%rd52];
	ld.global.f32 	%f46, [%rd11];
	ld.global.f32 	%f47, [%rd11+-4];
	add.f32 	%f48, %f47, 0f41200000;
	min.f32 	%f49, %f46, %f48;
	ld.global.f32 	%f50, [%rd11+4];
	add.f32 	%f51, %f50, 0f41200000;
	ld.global.f32 	%f52, [%rd7+-4];
	add.f32 	%f53, %f52, 0f43160000;
	min.f32 	%f54, %f51, %f53;
	min.f32 	%f55, %f49, %f54;
	add.f32 	%f56, %f45, %f55;
	sub.f32 	%f3, %f56, %f52;
	add.s64 	%rd53, %rd81, %rd51;
	st.global.f32 	[%rd53], %f3;
	ld.global.f32 	%f57, [%rd7];
	setp.geu.f32 	%p15, %f3, %f57;
	@%p15 bra 	$L__BB1_24;
	st.global.f32 	[%rd7], %f3;
	add.s32 	%r72, %r91, 1;
	cvt.rn.f32.s32 	%f58, %r72;
	st.global.f32 	[%rd8], %f58;
$L__BB1_24:
	cvt.s64.s32 	%rd54, %r94;
	cvt.s64.s32 	%rd55, %r27;
	add.s64 	%rd56, %rd6, %rd55;
	add.s64 	%rd57, %rd56, %rd54;
	shl.b64 	%rd58, %rd57, 2;
	add.s64 	%rd59, %rd3, %rd58;
	add.s64 	%rd12, %rd59, 8;
	mul.wide.u32 	%rd60, %r27, 4;
	add.s64 	%rd61, %rd60, 8;
	add.s64 	%rd13, %rd82, %rd61;
	ld.global.f32 	%f59, [%rd13];
	ld.global.f32 	%f60, [%rd59+4];
	ld.global.f32 	%f61, [%rd11];
	add.f32 	%f62, %f61, 0f41200000;
	min.f32 	%f63, %f60, %f62;
	ld.global.f32 	%f64, [%rd59+8];
	add.f32 	%f65, %f64, 0f41200000;
	ld.global.f32 	%f66, [%rd7+-4];
	add.f32 	%f67, %f66, 0f43160000;
	min.f32 	%f68, %f65, %f67;
	min.f32 	%f69, %f63, %f68;
	add.f32 	%f70, %f59, %f69;
	sub.f32 	%f4, %f70, %f66;
	add.s64 	%rd14, %rd81, %rd61;
	st.global.f32 	[%rd14], %f4;
	ld.global.f32 	%f71, [%rd7];
	setp.geu.f32 	%p16, %f4, %f71;
	@%p16 bra 	$L__BB1_26;
	st.global.f32 	[%rd7], %f4;
	add.s32 	%r73, %r91, 2;
	cvt.rn.f32.s32 	%f72, %r73;
	st.global.f32 	[%rd8], %f72;
$L__BB1_26:
	ld.global.f32 	%f73, [%rd13+4];
	ld.global.f32 	%f74, [%rd12];
	ld.global.f32 	%f75, [%rd12+-4];
	add.f32 	%f76, %f75, 0f41200000;
	min.f32 	%f77, %f74, %f76;
	ld.global.f32 	%f78, [%rd12+4];
	add.f32 	%f79, %f78, 0f41200000;
	ld.global.f32 	%f80, [%rd7+-4];
	add.f32 	%f81, %f80, 0f43160000;
	min.f32 	%f82, %f79, %f81;
	min.f32 	%f83, %f77, %f82;
	add.f32 	%f84, %f73, %f83;
	sub.f32 	%f5, %f84, %f80;
	st.global.f32 	[%rd14+4], %f5;
	ld.global.f32 	%f85, [%rd7];
	setp.geu.f32 	%p17, %f5, %f85;
	@%p17 bra 	$L__BB1_28;
	st.global.f32 	[%rd7], %f5;
	add.s32 	%r74, %r91, 3;
	cvt.rn.f32.s32 	%f86, %r74;
	st.global.f32 	[%rd8], %f86;
$L__BB1_28:
	ld.global.f32 	%f87, [%rd13+8];
	ld.global.f32 	%f88, [%rd12+4];
	ld.global.f32 	%f89, [%rd12];
	add.f32 	%f90, %f89, 0f41200000;
	min.f32 	%f91, %f88, %f90;
	ld.global.f32 	%f92, [%rd12+8];
	add.f32 	%f93, %f92, 0f41200000;
	ld.global.f32 	%f94, [%rd7+-4];
	add.f32 	%f95, %f94, 0f43160000;
	min.f32 	%f96, %f93, %f95;
	min.f32 	%f97, %f91, %f96;
	add.f32 	%f98, %f87, %f97;
	sub.f32 	%f6, %f98, %f94;
	st.global.f32 	[%rd14+8], %f6;
	ld.global.f32 	%f99, [%rd7];
	setp.geu.f32 	%p18, %f6, %f99;
	@%p18 bra 	$L__BB1_30;
	st.global.f32 	[%rd7], %f6;
	add.s32 	%r75, %r91, 4;
	cvt.rn.f32.s32 	%f100, %r75;
	st.global.f32 	[%rd8], %f100;
$L__BB1_30:
	add.s32 	%r94, %r94, 4;
	add.s32 	%r93, %r93, 4;
	add.s32 	%r92, %r92, 4;
	add.s32 	%r91, %r91, 4;
	add.s64 	%rd82, %rd82, 16;
	add.s64 	%rd81, %rd81, 16;
	add.s32 	%r90, %r90, 4;
	setp.ne.s32 	%p19, %r93, 0;
	@%p19 bra 	$L__BB1_22;
	add.s32 	%r96, %r92, -1;
$L__BB1_32:
	setp.eq.s32 	%p20, %r23, 0;
	@%p20 bra 	$L__BB1_42;
	setp.eq.s32 	%p21, %r22, 1;
	@%p21 bra 	$L__BB1_39;
	add.s32 	%r76, %r96, %r27;
	mul.wide.u32 	%rd62, %r76, 4;
	add.s64 	%rd63, %rd4, %rd62;
	ld.global.f32 	%f101, [%rd63];
	add.s32 	%r77, %r96, %r28;
	mul.wide.s32 	%rd64, %r77, 4;
	add.s64 	%rd17, %rd3, %rd64;
	ld.global.f32 	%f102, [%rd17];
	ld.global.f32 	%f103, [%rd17+-4];
	add.f32 	%f104, %f103, 0f41200000;
	min.f32 	%f105, %f102, %f104;
	ld.global.f32 	%f106, [%rd17+4];
	add.f32 	%f107, %f106, 0f41200000;
	ld.global.f32 	%f108, [%rd7+-4];
	add.f32 	%f109, %f108, 0f43160000;
	min.f32 	%f110, %f107, %f109;
	min.f32 	%f111, %f105, %f110;
	add.f32 	%f112, %f101, %f111;
	sub.f32 	%f7, %f112, %f108;
	add.s64 	%rd65, %rd3, %rd62;
	st.global.f32 	[%rd65], %f7;
	ld.global.f32 	%f113, [%rd7];
	setp.geu.f32 	%p22, %f7, %f113;
	@%p22 bra 	$L__BB1_36;
	st.global.f32 	[%rd7], %f7;
	add.s32 	%r78, %r96, %r49;
	cvt.rn.f32.s32 	%f114, %r78;
	st.global.f32 	[%rd8], %f114;
$L__BB1_36:
	cvt.u64.u32 	%rd66, %r27;
	cvt.s64.s32 	%rd67, %r96;
	add.s64 	%rd68, %rd67, %rd66;
	shl.b64 	%rd69, %rd68, 2;
	add.s64 	%rd70, %rd4, %rd69;
	ld.global.f32 	%f115, [%rd70+4];
	cvt.s64.s32 	%rd71, %r28;
	add.s64 	%rd72, %rd67, %rd71;
	shl.b64 	%rd73, %rd72, 2;
	add.s64 	%rd74, %rd3, %rd73;
	ld.global.f32 	%f116, [%rd74+4];
	ld.global.f32 	%f117, [%rd17];
	add.f32 	%f118, %f117, 0f41200000;
	min.f32 	%f119, %f116, %f118;
	ld.global.f32 	%f120, [%rd74+8];
	add.f32 	%f121, %f120, 0f41200000;
	ld.global.f32 	%f122, [%rd7+-4];
	add.f32 	%f123, %f122, 0f43160000;
	min.f32 	%f124, %f121, %f123;
	min.f32 	%f125, %f119, %f124;
	add.f32 	%f126, %f115, %f125;
	sub.f32 	%f8, %f126, %f122;
	add.s64 	%rd75, %rd3, %rd69;
	st.global.f32 	[%rd75+4], %f8;
	ld.global.f32 	%f127, [%rd7];
	setp.geu.f32 	%p23, %f8, %f127;
	@%p23 bra 	$L__BB1_38;
	add.s32 	%r79, %r96, %r49;
	st.global.f32 	[%rd7], %f8;
	add.s32 	%r80, %r79, 1;
	cvt.rn.f32.s32 	%f128, %r80;
	st.global.f32 	[%rd8], %f128;
$L__BB1_38:
	add.s32 	%r96, %r96, 2;
$L__BB1_39:
	setp.eq.s32 	%p24, %r24, 0;
	@%p24 bra 	$L__BB1_42;
	add.s32 	%r81, %r96, %r27;
	mul.wide.u32 	%rd76, %r81, 4;
	add.s64 	%rd77, %rd4, %rd76;
	ld.global.f32 	%f129, [%rd77];
	add.s32 	%r82, %r96, %r28;
	mul.wide.s32 	%rd78, %r82, 4;
	add.s64 	%rd79, %rd3, %rd78;
	ld.global.f32 	%f130, [%rd79];
	ld.global.f32 	%f131, [%rd79+-4];
	add.f32 	%f132, %f131, 0f41200000;
	min.f32 	%f133, %f130, %f132;
	ld.global.f32 	%f134, [%rd79+4];
	add.f32 	%f135, %f134, 0f41200000;
	ld.global.f32 	%f136, [%rd7+-4];
	add.f32 	%f137, %f136, 0f43160000;
	min.f32 	%f138, %f135, %f137;
	min.f32 	%f139, %f133, %f138;
	add.f32 	%f140, %f129, %f139;
	sub.f32 	%f9, %f140, %f136;
	add.s64 	%rd80, %rd3, %rd76;
	st.global.f32 	[%rd80], %f9;
	ld.global.f32 	%f141, [%rd7];
	setp.geu.f32 	%p25, %f9, %f141;
	@%p25 bra 	$L__BB1_42;
	st.global.f32 	[%rd7], %f9;
	add.s32 	%r83, %r96, %r49;
	cvt.rn.f32.s32 	%f142, %r83;
	st.global.f32 	[%rd8], %f142;
$L__BB1_42:
	add.s32 	%r89, %r89, 1;
	setp.eq.s32 	%p26, %r89, %r47;
	@%p26 bra 	$L__BB1_43;
	bra.uni 	$L__BB1_20;
$L__BB1_43:
	bar.sync 	0;
	ret;

}


// ===== COMPILED SASS (sm_100) =====

	.target	sm_100

	.elftype	@"ET_EXEC"


//--------------------- .note.nv.tkinfo           --------------------------
	.section	.note.nv.tkinfo,"",@"SHT_NOTE"
	.sectionflags	@"SHF_NOTE_NV_TKINFO"
	.tkinfo
        /*0018*/ 	.word	0x00000002
        /*0030*/ 	.string	""
        /*0030*/ 	.string	"ptxas"
        /*0030*/ 	.string	"Cuda compilation tools, release 13.0, V13.0.88"
        /*0030*/ 	.string	"Build cuda_13.0.r13.0/compiler.36424714_0"
        /*0030*/ 	.string	"-arch sm_100 -m 64 "



//--------------------- .note.nv.cuinfo           --------------------------
	.section	.note.nv.cuinfo,"",@"SHT_NOTE"
	.sectionflags	@"SHF_NOTE_NV_CUINFO"
        /*0018*/ 	.short	0x0002
        /*001a*/ 	.short	0x0064
        /*001c*/ 	.short	0x0082
	.zero		2


//--------------------- .nv.info                  --------------------------
	.section	.nv.info,"",@"SHT_CUDA_INFO"
	.align	4


	//----- nvinfo : EIATTR_REGCOUNT
	.align		4
        /*0000*/ 	.byte	0x04, 0x2f
        /*0002*/ 	.short	(.L_1 - .L_0)
	.align		4
.L_0:
        /*0004*/ 	.word	index@(_Z15sub3_kernel_tryPfPKfS1_S_S_)
        /*0008*/ 	.word	0x0000000a


	//----- nvinfo : EIATTR_FRAME_SIZE
	.align		4
.L_1:
        /*000c*/ 	.byte	0x04, 0x11
        /*000e*/ 	.short	(.L_3 - .L_2)
	.align		4
.L_2:
        /*0010*/ 	.word	index@(_Z15sub3_kernel_tryPfPKfS1_S_S_)
        /*0014*/ 	.word	0x00000000


	//----- nvinfo : EIATTR_REGCOUNT
	.align		4
.L_3:
        /*0018*/ 	.byte	0x04, 0x2f
        /*001a*/ 	.short	(.L_5 - .L_4)
	.align		4
.L_4:
        /*001c*/ 	.word	index@(_Z11sub3_kernelPfPKfS1_S_S_S_iiii)
        /*0020*/ 	.word	0x00000020


	//----- nvinfo : EIATTR_FRAME_SIZE
	.align		4
.L_5:
        /*0024*/ 	.byte	0x04, 0x11
        /*0026*/ 	.short	(.L_7 - .L_6)
	.align		4
.L_6:
        /*0028*/ 	.word	index@(_Z11sub3_kernelPfPKfS1_S_S_S_iiii)
        /*002c*/ 	.word	0x00000000


	//----- nvinfo : EIATTR_MIN_STACK_SIZE
	.align		4
.L_7:
        /*0030*/ 	.byte	0x04, 0x12
        /*0032*/ 	.short	(.L_9 - .L_8)
	.align		4
.L_8:
        /*0034*/ 	.word	index@(_Z11sub3_kernelPfPKfS1_S_S_S_iiii)
        /*0038*/ 	.word	0x00000000


	//----- nvinfo : EIATTR_MIN_STACK_SIZE
	.align		4
.L_9:
        /*003c*/ 	.byte	0x04, 0x12
        /*003e*/ 	.short	(.L_11 - .L_10)
	.align		4
.L_10:
        /*0040*/ 	.word	index@(_Z15sub3_kernel_tryPfPKfS1_S_S_)
        /*0044*/ 	.word	0x00000000
.L_11:


//--------------------- .nv.compat                --------------------------
	.section	.nv.compat,"",@"SHT_CUDA_COMPAT_INFO"
	.align	4
        /*0000*/ 	.byte	0x02, 0x09, 0x00, 0x00, 0x02, 0x02, 0x01, 0x00, 0x02, 0x05, 0x05, 0x00, 0x03, 0x07, 0x01, 0x01
        /*0010*/ 	.byte	0x02, 0x03, 0x00, 0x00, 0x02, 0x06, 0x01, 0x00, 0x04, 0x0b, 0x08, 0x00, 0x09, 0x00, 0x00, 0x00
        /*0020*/ 	.byte	0x00, 0x00, 0x00, 0x00


//--------------------- .nv.info._Z11sub3_kernelPfPKfS1_S_S_S_iiii --------------------------
	.section	.nv.info._Z11sub3_kernelPfPKfS1_S_S_S_iiii,"",@"SHT_CUDA_INFO"
	.sectionflags	@""
	.align	4


	//----- nvinfo : EIATTR_CUDA_API_VERSION
	.align		4
        /*0000*/ 	.byte	0x04, 0x37
        /*0002*/ 	.short	(.L_13 - .L_12)
.L_12:
        /*0004*/ 	.word	0x00000082


	//----- nvinfo : EIATTR_KPARAM_INFO
	.align		4
.L_13:
        /*0008*/ 	.byte	0x04, 0x17
        /*000a*/ 	.short	(.L_15 - .L_14)
.L_14:
        /*000c*/ 	.word	0x00000000
        /*0010*/ 	.short	0x0009
        /*0012*/ 	.short	0x003c
        /*0014*/ 	.byte	0x00, 0xf0, 0x11, 0x00


	//----- nvinfo : EIATTR_KPARAM_INFO
	.align		4
.L_15:
        /*0018*/ 	.byte	0x04, 0x17
        /*001a*/ 	.short	(.L_17 - .L_16)
.L_16:
        /*001c*/ 	.word	0x00000000
        /*0020*/ 	.short	0x0008
        /*0022*/ 	.short	0x0038
        /*0024*/ 	.byte	0x00, 0xf0, 0x11, 0x00


	//----- nvinfo : EIATTR_KPARAM_INFO
	.align		4
.L_17:
        /*0028*/ 	.byte	0x04, 0x17
        /*002a*/ 	.short	(.L_19 - .L_18)
.L_18:
        /*002c*/ 	.word	0x00000000
        /*0030*/ 	.short	0x0007
        /*0032*/ 	.short	0x0034
        /*0034*/ 	.byte	0x00, 0xf0, 0x11, 0x00


	//----- nvinfo : EIATTR_KPARAM_INFO
	.align		4
.L_19:
        /*0038*/ 	.byte	0x04, 0x17
        /*003a*/ 	.short	(.L_21 - .L_20)
.L_20:
        /*003c*/ 	.word	0x00000000
        /*0040*/ 	.short	0x0006
        /*0042*/ 	.short	0x0030
        /*0044*/ 	.byte	0x00, 0xf0, 0x11, 0x00


	//----- nvinfo : EIATTR_KPARAM_INFO
	.align		4
.L_21:
        /*0048*/ 	.byte	0x04, 0x17
        /*004a*/ 	.short	(.L_23 - .L_22)
.L_22:
        /*004c*/ 	.word	0x00000000
        /*0050*/ 	.short	0x0005
        /*0052*/ 	.short	0x0028
        /*0054*/ 	.byte	0x00, 0xf5, 0x21, 0x00


	//----- nvinfo : EIATTR_KPARAM_INFO
	.align		4
.L_23:
        /*0058*/ 	.byte	0x04, 0x17
        /*005a*/ 	.short	(.L_25 - .L_24)
.L_24:
        /*005c*/ 	.word	0x00000000
        /*0060*/ 	.short	0x0004
        /*0062*/ 	.short	0x0020
        /*0064*/ 	.byte	0x00, 0xf5, 0x21, 0x00


	//----- nvinfo : EIATTR_KPARAM_INFO
	.align		4
.L_25:
        /*0068*/ 	.byte	0x04, 0x17
        /*006a*/ 	.short	(.L_27 - .L_26)
.L_26:
        /*006c*/ 	.word	0x00000000
        /*0070*/ 	.short	0x0003
        /*0072*/ 	.short	0x0018
        /*0074*/ 	.byte	0x00, 0xf5, 0x21, 0x00


	//----- nvinfo : EIATTR_KPARAM_INFO
	.align		4
.L_27:
        /*0078*/ 	.byte	0x04, 0x17
        /*007a*/ 	.short	(.L_29 - .L_28)
.L_28:
        /*007c*/ 	.word	0x00000000
        /*0080*/ 	.short	0x0002
        /*0082*/ 	.short	0x0010
        /*0084*/ 	.byte	0x00, 0xf5, 0x21, 0x00


	//----- nvinfo : EIATTR_KPARAM_INFO
	.align		4
.L_29:
        /*0088*/ 	.byte	0x04, 0x17
        /*008a*/ 	.short	(.L_31 - .L_30)
.L_30:
        /*008c*/ 	.word	0x00000000
        /*0090*/ 	.short	0x0001
        /*0092*/ 	.short	0x0008
        /*0094*/ 	.byte	0x00, 0xf5, 0x21, 0x00


	//----- nvinfo : EIATTR_KPARAM_INFO
	.align		4
.L_31:
        /*0098*/ 	.byte	0x04, 0x17
        /*009a*/ 	.short	(.L_33 - .L_32)
.L_32:
        /*009c*/ 	.word	0x00000000
        /*00a0*/ 	.short	0x0000
        /*00a2*/ 	.short	0x0000
        /*00a4*/ 	.byte	0x00, 0xf5, 0x21, 0x00


	//----- nvinfo : EIATTR_SPARSE_MMA_MASK
	.align		4
.L_33:
        /*00a8*/ 	.byte	0x03, 0x50
        /*00aa*/ 	.short	0x0000


	//----- nvinfo : EIATTR_MAXREG_COUNT
	.align		4
        /*00ac*/ 	.byte	0x03, 0x1b
        /*00ae*/ 	.short	0x00ff


	//----- nvinfo : EIATTR_NUM_BARRIERS
	.align		4
        /*00b0*/ 	.byte	0x02, 0x4c
        /*00b2*/ 	.byte	0x01
	.zero		1


	//----- nvinfo : EIATTR_MERCURY_ISA_VERSION
	.align		4
        /*00b4*/ 	.byte	0x03, 0x5f
        /*00b6*/ 	.short	0x0101


	//----- nvinfo : EIATTR_VRC_CTA_INIT_COUNT
	.align		4
        /*00b8*/ 	.byte	0x02, 0x4a
	.zero		1
	.zero		1


	//----- nvinfo : EIATTR_EXIT_INSTR_OFFSETS
	.align		4
        /*00bc*/ 	.byte	0x04, 0x1c
        /*00be*/ 	.short	(.L_35 - .L_34)


	//   ....[0]....
.L_34:
        /*00c0*/ 	.word	0x000018a0


	//----- nvinfo : EIATTR_CRS_STACK_SIZE
	.align		4
.L_35:
        /*00c4*/ 	.byte	0x04, 0x1e
        /*00c6*/ 	.short	(.L_37 - .L_36)
.L_36:
        /*00c8*/ 	.word	0x00000000


	//----- nvinfo : EIATTR_CBANK_PARAM_SIZE
	.align		4
.L_37:
        /*00cc*/ 	.byte	0x03, 0x19
        /*00ce*/ 	.short	0x0040


	//----- nvinfo : EIATTR_PARAM_CBANK
	.align		4
        /*00d0*/ 	.byte	0x04, 0x0a
        /*00d2*/ 	.short	(.L_39 - .L_38)
	.align		4
.L_38:
        /*00d4*/ 	.word	index@(.nv.constant0._Z11sub3_kernelPfPKfS1_S_S_S_iiii)
        /*00d8*/ 	.short	0x0380
        /*00da*/ 	.short	0x0040


	//----- nvinfo : EIATTR_SW_WAR
	.align		4
.L_39:
        /*00dc*/ 	.byte	0x04, 0x36
        /*00de*/ 	.short	(.L_41 - .L_40)
.L_40:
        /*00e0*/ 	.word	0x00000008
.L_41:


//--------------------- .nv.info._Z15sub3_kernel_tryPfPKfS1_S_S_ --------------------------
	.section	.nv.info._Z15sub3_kernel_tryPfPKfS1_S_S_,"",@"SHT_CUDA_INFO"
	.sectionflags	@""
	.align	4


	//----- nvinfo : EIATTR_CUDA_API_VERSION
	.align		4
        /*0000*/ 	.byte	0x04, 0x37
        /*0002*/ 	.short	(.L_43 - .L_42)
.L_42:
        /*0004*/ 	.word	0x00000082


	//----- nvinfo : EIATTR_KPARAM_INFO
	.align		4
.L_43:
        /*0008*/ 	.byte	0x04, 0x17
        /*000a*/ 	.short	(.L_45 - .L_44)
.L_44:
        /*000c*/ 	.word	0x00000000
        /*0010*/ 	.short	0x0004
        /*0012*/ 	.short	0x0020
        /*0014*/ 	.byte	0x00, 0xf5, 0x21, 0x00


	//----- nvinfo : EIATTR_KPARAM_INFO
	.align		4
.L_45:
        /*0018*/ 	.byte	0x04, 0x17
        /*001a*/ 	.short	(.L_47 - .L_46)
.L_46:
        /*001c*/ 	.word	0x00000000
        /*0020*/ 	.short	0x0003
        /*0022*/ 	.short	0x0018
        /*0024*/ 	.byte	0x00, 0xf5, 0x21, 0x00


	//----- nvinfo : EIATTR_KPARAM_INFO
	.align		4
.L_47:
        /*0028*/ 	.byte	0x04, 0x17
        /*002a*/ 	.short	(.L_49 - .L_48)
.L_48:
        /*002c*/ 	.word	0x00000000
        /*0030*/ 	.short	0x0002
        /*0032*/ 	.short	0x0010
        /*0034*/ 	.byte	0x00, 0xf5, 0x21, 0x00


	//----- nvinfo : EIATTR_KPARAM_INFO
	.align		4
.L_49:
        /*0038*/ 	.byte	0x04, 0x17
        /*003a*/ 	.short	(.L_51 - .L_50)
.L_50:
        /*003c*/ 	.word	0x00000000
        /*0040*/ 	.short	0x0001
        /*0042*/ 	.short	0x0008
        /*0044*/ 	.byte	0x00, 0xf5, 0x21, 0x00


	//----- nvinfo : EIATTR_KPARAM_INFO
	.align		4
.L_51:
        /*0048*/ 	.byte	0x04, 0x17
        /*004a*/ 	.short	(.L_53 - .L_52)
.L_52:
        /*004c*/ 	.word	0x00000000
        /*0050*/ 	.short	0x0000
        /*0052*/ 	.short	0x0000
        /*0054*/ 	.byte	0x00, 0xf5, 0x21, 0x00


	//----- nvinfo : EIATTR_SPARSE_MMA_MASK
	.align		4
.L_53:
        /*0058*/ 	.byte	0x03, 0x50
        /*005a*/ 	.short	0x0000


	//----- nvinfo : EIATTR_MAXREG_COUNT
	.align		4
        /*005c*/ 	.byte	0x03, 0x1b
        /*005e*/ 	.short	0x00ff


	//----- nvinfo : EIATTR_MERCURY_ISA_VERSION
	.align		4
        /*0060*/ 	.byte	0x03, 0x5f
        /*0062*/ 	.short	0x0101


	//----- nvinfo : EIATTR_VRC_CTA_INIT_COUNT
	.align		4
        /*0064*/ 	.byte	0x02, 0x4a
	.zero		1
	.zero		1


	//----- nvinfo : EIATTR_EXIT_INSTR_OFFSETS
	.align		4
        /*0068*/ 	.byte	0x04, 0x1c
        /*006a*/ 	.short	(.L_55 - .L_54)


	//   ....[0]....
.L_54:
        /*006c*/ 	.word	0x00000060


	//   ....[1]....
        /*0070*/ 	.word	0x00000110


	//----- nvinfo : EIATTR_CBANK_PARAM_SIZE
	.align		4
.L_55:
        /*0074*/ 	.byte	0x03, 0x19
        /*0076*/ 	.short	0x0028


	//----- nvinfo : EIATTR_PARAM_CBANK
	.align		4
        /*0078*/ 	.byte	0x04, 0x0a
        /*007a*/ 	.short	(.L_57 - .L_56)
	.align		4
.L_56:
        /*007c*/ 	.word	index@(.nv.constant0._Z15sub3_kernel_tryPfPKfS1_S_S_)
        /*0080*/ 	.short	0x0380
        /*0082*/ 	.short	0x0028


	//----- nvinfo : EIATTR_SW_WAR
	.align		4
.L_57:
        /*0084*/ 	.byte	0x04, 0x36
        /*0086*/ 	.short	(.L_59 - .L_58)
.L_58:
        /*0088*/ 	.word	0x00000008
.L_59:


//--------------------- .nv.callgraph             --------------------------
	.section	.nv.callgraph,"",@"SHT_CUDA_CALLGRAPH"
	.align	4
	.sectionentsize	8
	.align		4
        /*0000*/ 	.word	0x00000000
	.align		4
        /*0004*/ 	.word	0xffffffff
	.align		4
        /*0008*/ 	.word	0x00000000
	.align		4
        /*000c*/ 	.word	0xfffffffe
	.align		4
        /*0010*/ 	.word	0x00000000
	.align		4
        /*0014*/ 	.word	0xfffffffd
	.align		4
        /*0018*/ 	.word	0x00000000
	.align		4
        /*001c*/ 	.word	0xfffffffc


//--------------------- .text._Z11sub3_kernelPfPKfS1_S_S_S_iiii --------------------------
	.section	.text._Z11sub3_kernelPfPKfS1_S_S_S_iiii,"ax",@progbits
	.align	128
        .global         _Z11sub3_kernelPfPKfS1_S_S_S_iiii
        .type           _Z11sub3_kernelPfPKfS1_S_S_S_iiii,@function
        .size           _Z11sub3_kernelPfPKfS1_S_S_S_iiii,(.L_x_16 - _Z11sub3_kernelPfPKfS1_S_S_S_iiii)
        .other          _Z11sub3_kernelPfPKfS1_S_S_S_iiii,@"STO_CUDA_ENTRY STV_DEFAULT"
_Z11sub3_kernelPfPKfS1_S_S_S_iiii:
.text._Z11sub3_kernelPfPKfS1_S_S_S_iiii:
[----:B------:R-:W-:Y:S01]  /*0000*/  LDC R1, c[0x0][0x37c] ;  /* 0x0000df00ff017b82 */ /* 0x000fe20000000800 */
[----:B------:R-:W0:Y:S07]  /*0010*/  S2R R3, SR_TID.Z ;  /* 0x0000000000037919 */ /* 0x000e2e0000002300 */
[----:B------:R-:W0:Y:S01]  /*0020*/  S2UR UR4, SR_CTAID.Z ;  /* 0x00000000000479c3 */ /* 0x000e220000002700 */
[----:B------:R-:W1:Y:S01]  /*0030*/  LDCU.64 UR10, c[0x0][0x3b8] ;  /* 0x00007700ff0a77ac */ /* 0x000e620008000a00 */
[----:B------:R-:W2:Y:S06]  /*0040*/  LDCU.64 UR8, c[0x0][0x358] ;  /* 0x00006b00ff0877ac */ /* 0x000eac0008000a00 */
[----:B------:R-:W0:Y:S08]  /*0050*/  LDC R10, c[0x0][0x368] ;  /* 0x0000da00ff0a7b82 */ /* 0x000e300000000800 */
[----:B------:R-:W3:Y:S08]  /*0060*/  S2UR UR5, SR_CTAID.Y ;  /* 0x00000000000579c3 */ /* 0x000ef00000002600 */
[----:B------:R-:W4:Y:S01]  /*0070*/  LDC R2, c[0x0][0x3b4] ;  /* 0x0000ed00ff027b82 */ /* 0x000f220000000800 */
[----:B0-----:R-:W-:-:S07]  /*0080*/  IMAD R10, R10, UR4, R3 ;  /* 0x000000040a0a7c24 */ /* 0x001fce000f8e0203 */
[----:B------:R-:W4:Y:S01]  /*0090*/  S2UR UR4, SR_CTAID.X ;  /* 0x00000000000479c3 */ /* 0x000f220000002500 */
[----:B-1----:R-:W-:-:S04]  /*00a0*/  IADD3 R4, PT, PT, R10, UR11, RZ ;  /* 0x0000000b0a047c10 */ /* 0x002fc8000fffe0ff */
[----:B---3--:R-:W-:-:S13]  /*00b0*/  ISETP.LE.AND P0, PT, R4, UR5, PT ;  /* 0x0000000504007c0c */ /* 0x008fda000bf03270 */
[----:B------:R-:W0:Y:S01]  /*00c0*/  @P0 LDC.64 R8, c[0x0][0x390] ;  /* 0x0000e400ff080b82 */ /* 0x000e220000000a00 */
[----:B----4-:R-:W-:-:S07]  /*00d0*/  IMAD R0, R2, UR4, RZ ;  /* 0x0000000402007c24 */ /* 0x010fce000f8e02ff */
[----:B------:R-:W1:Y:S01]  /*00e0*/  @P0 LDC.64 R6, c[0x0][0x388] ;  /* 0x0000e200ff060b82 */ /* 0x000e620000000a00 */
[----:B------:R-:W-:-:S05]  /*00f0*/  IADD3 R3, PT, PT, R0, UR5, RZ ;  /* 0x0000000500037c10 */ /* 0x000fca000fffe0ff */
[----:B------:R-:W-:-:S04]  /*0100*/  @P0 IMAD.IADD R5, R3, 0x1, -R4 ;  /* 0x0000000103050824 */ /* 0x000fc800078e0a04 */
[----:B0-----:R-:W-:Y:S02]  /*0110*/  @P0 IMAD.WIDE R8, R5, 0x4, R8 ;  /* 0x0000000405080825 */ /* 0x001fe400078e0208 */
[----:B------:R-:W0:Y:S04]  /*0120*/  LDC.64 R4, c[0x0][0x380] ;  /* 0x0000e000ff047b82 */ /* 0x000e280000000a00 */
[----:B--2---:R-:W2:Y:S01]  /*0130*/  @P0 LDG.E R9, desc[UR8][R8.64] ;  /* 0x0000000808090981 */ /* 0x004ea2000c1e1900 */
[----:B-1----:R-:W-:-:S06]  /*0140*/  @P0 IMAD.WIDE R6, R3, 0x4, R6 ;  /* 0x0000000403060825 */ /* 0x002fcc00078e0206 */
[----:B------:R-:W2:Y:S01]  /*0150*/  @P0 LDG.E R6, desc[UR8][R6.64] ;  /* 0x0000000806060981 */ /* 0x000ea2000c1e1900 */
[----:B------:R-:W-:Y:S02]  /*0160*/  HFMA2 R15, -RZ, RZ, 3.388671875, -19.203125 ;  /* 0x42c7cccdff0f7431 */ /* 0x000fe400000001ff */
[----:B------:R-:W-:Y:S01]  /*0170*/  IMAD R13, R3, UR10, R10 ;  /* 0x0000000a030d7c24 */ /* 0x000fe2000f8e020a */
[----:B------:R-:W-:-:S03]  /*0180*/  ISETP.NE.AND P1, PT, R10, RZ, PT ;  /* 0x000000ff0a00720c */ /* 0x000fc60003f25270 */
[----:B0-----:R-:W-:Y:S01]  /*0190*/  IMAD.WIDE R10, R13, 0x4, R4 ;  /* 0x000000040d0a7825 */ /* 0x001fe200078e0204 */
[----:B------:R-:W-:Y:S03]  /*01a0*/  BSSY.RECONVERGENT B0, `(.L_x_0) ;  /* 0x0000010000007945 */ /* 0x000fe60003800200 */
[----:B--2---:R-:W-:-:S04]  /*01b0*/  @P0 FADD R12, R6, -R9 ;  /* 0x80000009060c0221 */ /* 0x004fc80000000000 */
[----:B------:R-:W-:-:S05]  /*01c0*/  @P0 FADD R15, |R12|, -RZ ;  /* 0x800000ff0c0f0221 */ /* 0x000fca0000000200 */
[----:B------:R0:W-:Y:S01]  /*01d0*/  STG.E desc[UR8][R10.64], R15 ;  /* 0x0000000f0a007986 */ /* 0x0001e2000c101908 */
[----:B------:R-:W-:Y:S05]  /*01e0*/  @P1 BRA `(.L_x_1) ;  /* 0x00000000002c1947 */ /* 0x000fea0003800000 */
[----:B------:R-:W1:Y:S08]  /*01f0*/  LDC.64 R6, c[0x0][0x3a0] ;  /* 0x0000e800ff067b82 */ /* 0x000e700000000a00 */
[----:B------:R-:W2:Y:S01]  /*0200*/  LDC.64 R8, c[0x0][0x3a8] ;  /* 0x0000ea00ff087b82 */ /* 0x000ea20000000a00 */
[----:B-1----:R-:W-:-:S07]  /*0210*/  IMAD.WIDE R6, R13, 0x4, R6 ;  /* 0x000000040d067825 */ /* 0x002fce00078e0206 */
[----:B------:R-:W1:Y:S01]  /*0220*/  LDC.64 R12, c[0x0][0x398] ;  /* 0x0000e600ff0c7b82 */ /* 0x000e620000000a00 */
[----:B------:R3:W-:Y:S04]  /*0230*/  STG.E desc[UR8][R6.64], R15 ;  /* 0x0000000f06007986 */ /* 0x0007e8000c101908 */
[----:B0-----:R-:W4:Y:S01]  /*0240*/  LDG.E R11, desc[UR8][R10.64] ;  /* 0x000000080a0b7981 */ /* 0x001f22000c1e1900 */
[----:B--2---:R-:W-:-:S04]  /*0250*/  IMAD.WIDE R8, R3, 0x4, R8 ;  /* 0x0000000403087825 */ /* 0x004fc800078e0208 */
[----:B-1----:R-:W-:Y:S01]  /*0260*/  IMAD.WIDE R12, R3, 0x4, R12 ;  /* 0x00000004030c7825 */ /* 0x002fe200078e020c */
[----:B------:R-:W-:Y:S01]  /*0270*/  I2FP.F32.S32 R3, UR11 ;  /* 0x0000000b00037c45 */ /* 0x000fe20008201400 */
[----:B----4-:R3:W-:Y:S04]  /*0280*/  STG.E desc[UR8][R8.64], R11 ;  /* 0x0000000b08007986 */ /* 0x0107e8000c101908 */
[----:B------:R3:W-:Y:S02]  /*0290*/  STG.E desc[UR8][R12.64], R3 ;  /* 0x000000030c007986 */ /* 0x0007e4000c101908 */
.L_x_1:
[----:B------:R-:W-:Y:S05]  /*02a0*/  BSYNC.RECONVERGENT B0 ;  /* 0x0000000000007941 */ /* 0x000fea0003800200 */
.L_x_0:
[----:B------:R-:W-:Y:S01]  /*02b0*/  BAR.SYNC.DEFER_BLOCKING 0x0 ;  /* 0x0000000000007b1d */ /* 0x000fe20000010000 */
[----:B------:R-:W-:-:S09]  /*02c0*/  UISETP.NE.AND UP0, UPT, UR5, URZ, UPT ;  /* 0x000000ff0500728c */ /* 0x000fd2000bf05270 */
[----:B------:R-:W-:Y:S05]  /*02d0*/  BRA.U UP0, `(.L_x_2) ;  /* 0x00000015006c7547 */ /* 0x000fea000b800000 */
[----:B------:R-:W-:-:S09]  /*02e0*/  UISETP.GE.AND UP0, UPT, UR10, 0x1, UPT ;  /* 0x000000010a00788c */ /* 0x000fd2000bf06270 */
[----:B------:R-:W-:Y:S05]  /*02f0*/  BRA.U !UP0, `(.L_x_3) ;  /* 0x00000005089c7547 */ /* 0x000fea000b800000 */
[----:B------:R-:W-:Y:S01]  /*0300*/  UISETP.GE.U32.AND UP0, UPT, UR10, 0x10, UPT ;  /* 0x000000100a00788c */ /* 0x000fe2000bf06070 */
[----:B---3--:R-:W-:Y:S01]  /*0310*/  MOV R3, RZ ;  /* 0x000000ff00037202 */ /* 0x008fe20000000f00 */
[----:B------:R-:W-:-:S04]  /*0320*/  ULOP3.LUT UR4, UR10, 0xf, URZ, 0xc0, !UPT ;  /* 0x0000000f0a047892 */ /* 0x000fc8000f8ec0ff */
[----:B------:R-:W-:-:S03]  /*0330*/  UISETP.NE.AND UP1, UPT, UR4, URZ, UPT ;  /* 0x000000ff0400728c */ /* 0x000fc6000bf25270 */
[----:B------:R-:W-:Y:S08]  /*0340*/  BRA.U !UP0, `(.L_x_4) ;  /* 0x0000000108a87547 */ /* 0x000ff0000b800000 */
[----:B------:R-:W-:Y:S01]  /*0350*/  ULOP3.LUT UR5, UR10, 0x7ffffff0, URZ, 0xc0, !UPT ;  /* 0x7ffffff00a057892 */ /* 0x000fe2000f8ec0ff */
[----:B0-----:R-:W-:-:S05]  /*0360*/  IMAD.MOV.U32 R10, RZ, RZ, RZ ;  /* 0x000000ffff0a7224 */ /* 0x001fca00078e00ff */
[----:B------:R-:W-:-:S07]  /*0370*/  MOV R3, UR5 ;  /* 0x0000000500037c02 */ /* 0x000fce0008000f00 */
.L_x_5:
[----:B----4-:R-:W-:Y:S01]  /*0380*/  IMAD R11, R0, UR10, R10 ;  /* 0x0000000a000b7c24 */ /* 0x010fe2000f8e020a */
[----:B------:R-:W0:Y:S03]  /*0390*/  LDC.64 R8, c[0x0][0x3a0] ;  /* 0x0000e800ff087b82 */ /* 0x000e260000000a00 */
[----:B------:R-:W-:-:S05]  /*03a0*/  IMAD.WIDE R6, R11, 0x4, R4 ;  /* 0x000000040b067825 */ /* 0x000fca00078e0204 */
[----:B------:R-:W2:Y:S01]  /*03b0*/  LDG.E R13, desc[UR8][R6.64] ;  /* 0x00000008060d7981 */ /* 0x000ea2000c1e1900 */
[----:B0-----:R-:W-:-:S05]  /*03c0*/  IMAD.WIDE R8, R11, 0x4, R8 ;  /* 0x000000040b087825 */ /* 0x001fca00078e0208 */
[----:B--2---:R0:W-:Y:S04]  /*03d0*/  STG.E desc[UR8][R8.64], R13 ;  /* 0x0000000d08007986 */ /* 0x0041e8000c101908 */
[----:B------:R-:W2:Y:S04]  /*03e0*/  LDG.E R11, desc[UR8][R6.64+0x4] ;  /* 0x00000408060b7981 */ /* 0x000ea8000c1e1900 */
[----:B--2---:R1:W-:Y:S04]  /*03f0*/  STG.E desc[UR8][R8.64+0x4], R11 ;  /* 0x0000040b08007986 */ /* 0x0043e8000c101908 */
[----:B------:R-:W2:Y:S04]  /*0400*/  LDG.E R15, desc[UR8][R6.64+0x8] ;  /* 0x00000808060f7981 */ /* 0x000ea8000c1e1900 */
[----:B--2---:R2:W-:Y:S04]  /*0410*/  STG.E desc[UR8][R8.64+0x8], R15 ;  /* 0x0000080f08007986 */ /* 0x0045e8000c101908 */
[----:B------:R-:W3:Y:S04]  /*0420*/  LDG.E R17, desc[UR8][R6.64+0xc] ;  /* 0x00000c0806117981 */ /* 0x000ee8000c1e1900 */
[----:B---3--:R3:W-:Y:S04]  /*0430*/  STG.E desc[UR8][R8.64+0xc], R17 ;  /* 0x00000c1108007986 */ /* 0x0087e8000c101908 */
[----:B------:R-:W4:Y:S04]  /*0440*/  LDG.E R19, desc[UR8][R6.64+0x10] ;  /* 0x0000100806137981 */ /* 0x000f28000c1e1900 */
[----:B----4-:R4:W-:Y:S04]  /*0450*/  STG.E desc[UR8][R8.64+0x10], R19 ;  /* 0x0000101308007986 */ /* 0x0109e8000c101908 */
[----:B------:R-:W5:Y:S04]  /*0460*/  LDG.E R21, desc[UR8][R6.64+0x14] ;  /* 0x0000140806157981 */ /* 0x000f68000c1e1900 */
[----:B-----5:R5:W-:Y:S04]  /*0470*/  STG.E desc[UR8][R8.64+0x14], R21 ;  /* 0x0000141508007986 */ /* 0x020be8000c101908 */
[----:B0-----:R-:W2:Y:S04]  /*0480*/  LDG.E R13, desc[UR8][R6.64+0x18] ;  /* 0x00001808060d7981 */ /* 0x001ea8000c1e1900 */
[----:B--2---:R0:W-:Y:S04]  /*0490*/  STG.E desc[UR8][R8.64+0x18], R13 ;  /* 0x0000180d08007986 */ /* 0x0041e8000c101908 */
[----:B-1----:R-:W2:Y:S04]  /*04a0*/  LDG.E R11, desc[UR8][R6.64+0x1c] ;  /* 0x00001c08060b7981 */ /* 0x002ea8000c1e1900 */
[----:B--2---:R1:W-:Y:S04]  /*04b0*/  STG.E desc[UR8][R8.64+0x1c], R11 ;  /* 0x00001c0b08007986 */ /* 0x0043e8000c101908 */
[----:B------:R-:W2:Y:S04]  /*04c0*/  LDG.E R15, desc[UR8][R6.64+0x20] ;  /* 0x00002008060f7981 */ /* 0x000ea8000c1e1900 */
[----:B--2---:R2:W-:Y:S04]  /*04d0*/  STG.E desc[UR8][R8.64+0x20], R15 ;  /* 0x0000200f08007986 */ /* 0x0045e8000c101908 */
[----:B---3--:R-:W3:Y:S04]  /*04e0*/  LDG.E R17, desc[UR8][R6.64+0x24] ;  /* 0x0000240806117981 */ /* 0x008ee8000c1e1900 */
[----:B---3--:R3:W-:Y:S04]  /*04f0*/  STG.E desc[UR8][R8.64+0x24], R17 ;  /* 0x0000241108007986 */ /* 0x0087e8000c101908 */
[----:B----4-:R-:W4:Y:S04]  /*0500*/  LDG.E R19, desc[UR8][R6.64+0x28] ;  /* 0x0000280806137981 */ /* 0x010f28000c1e1900 */
[----:B----4-:R4:W-:Y:S04]  /*0510*/  STG.E desc[UR8][R8.64+0x28], R19 ;  /* 0x0000281308007986 */ /* 0x0109e8000c101908 */
[----:B-----5:R-:W5:Y:S04]  /*0520*/  LDG.E R21, desc[UR8][R6.64+0x2c] ;  /* 0x00002c0806157981 */ /* 0x020f68000c1e1900 */
[----:B-----5:R4:W-:Y:S04]  /*0530*/  STG.E desc[UR8][R8.64+0x2c], R21 ;  /* 0x00002c1508007986 */ /* 0x0209e8000c101908 */
[----:B0-----:R-:W5:Y:S04]  /*0540*/  LDG.E R13, desc[UR8][R6.64+0x30] ;  /* 0x00003008060d7981 */ /* 0x001f68000c1e1900 */
[----:B-----5:R4:W-:Y:S04]  /*0550*/  STG.E desc[UR8][R8.64+0x30], R13 ;  /* 0x0000300d08007986 */ /* 0x0209e8000c101908 */
[----:B-1----:R-:W5:Y:S04]  /*0560*/  LDG.E R11, desc[UR8][R6.64+0x34] ;  /* 0x00003408060b7981 */ /* 0x002f68000c1e1900 */
[----:B-----5:R4:W-:Y:S04]  /*0570*/  STG.E desc[UR8][R8.64+0x34], R11 ;  /* 0x0000340b08007986 */ /* 0x0209e8000c101908 */
[----:B--2---:R-:W2:Y:S04]  /*0580*/  LDG.E R15, desc[UR8][R6.64+0x38] ;  /* 0x00003808060f7981 */ /* 0x004ea8000c1e1900 */
[----:B--2---:R4:W-:Y:S04]  /*0590*/  STG.E desc[UR8][R8.64+0x38], R15 ;  /* 0x0000380f08007986 */ /* 0x0049e8000c101908 */
[----:B---3--:R-:W2:Y:S01]  /*05a0*/  LDG.E R17, desc[UR8][R6.64+0x3c] ;  /* 0x00003c0806117981 */ /* 0x008ea2000c1e1900 */
[----:B------:R-:W-:-:S04]  /*05b0*/  IADD3 R10, PT, PT, R10, 0x10, RZ ;  /* 0x000000100a0a7810 */ /* 0x000fc80007ffe0ff */
[----:B------:R-:W-:Y:S01]  /*05c0*/  ISETP.NE.AND P0, PT, R10, R3, PT ;  /* 0x000000030a00720c */ /* 0x000fe20003f05270 */
[----:B--2---:R4:W-:-:S12]  /*05d0*/  STG.E desc[UR8][R8.64+0x3c], R17 ;  /* 0x00003c1108007986 */ /* 0x0049d8000c101908 */
[----:B------:R-:W-:Y:S05]  /*05e0*/  @P0 BRA `(.L_x_5) ;  /* 0xfffffffc00640947 */ /* 0x000fea000383ffff */
.L_x_4:
[----:B------:R-:W-:Y:S05]  /*05f0*/  BRA.U !UP1, `(.L_x_3) ;  /* 0x0000000109dc7547 */ /* 0x000fea000b800000 */
[----:B------:R-:W-:Y:S02]  /*0600*/  UISETP.GE.U32.AND UP0, UPT, UR4, 0x8, UPT ;  /* 0x000000080400788c */ /* 0x000fe4000bf06070 */
[----:B------:R-:W-:-:S04]  /*0610*/  ULOP3.LUT UR5, UR10, 0x7, URZ, 0xc0, !UPT ;  /* 0x000000070a057892 */ /* 0x000fc8000f8ec0ff */
[----:B------:R-:W-:-:S03]  /*0620*/  UISETP.NE.AND UP1, UPT, UR5, URZ, UPT ;  /* 0x000000ff0500728c */ /* 0x000fc6000bf25270 */
[----:B------:R-:W-:Y:S08]  /*0630*/  BRA.U !UP0, `(.L_x_6) ;  /* 0x0000000108547547 */ /* 0x000ff0000b800000 */
[----:B0---4-:R-:W-:Y:S01]  /*0640*/  IMAD R11, R0, UR10, R3 ;  /* 0x0000000a000b7c24 */ /* 0x011fe2000f8e0203 */
        /* <DEDUP_REMOVED lines=11> */
[----:B------:R-:W3:Y:S04]  /*0700*/  LDG.E R19, desc[UR8][R6.64+0x10] ;  /* 0x0000100806137981 */ /* 0x000ee8000c1e1900 */
[----:B---3--:R2:W-:Y:S04]  /*0710*/  STG.E desc[UR8][R8.64+0x10], R19 ;  /* 0x0000101308007986 */ /* 0x0085e8000c101908 */
[----:B------:R-:W3:Y:S04]  /*0720*/  LDG.E R21, desc[UR8][R6.64+0x14] ;  /* 0x0000140806157981 */ /* 0x000ee8000c1e1900 */
[----:B---3--:R2:W-:Y:S04]  /*0730*/  STG.E desc[UR8][R8.64+0x14], R21 ;  /* 0x0000141508007986 */ /* 0x0085e8000c101908 */
[----:B0-----:R-:W3:Y:S04]  /*0740*/  LDG.E R13, desc[UR8][R6.64+0x18] ;  /* 0x00001808060d7981 */ /* 0x001ee8000c1e1900 */
[----:B---3--:R2:W-:Y:S04]  /*0750*/  STG.E desc[UR8][R8.64+0x18], R13 ;  /* 0x0000180d08007986 */ /* 0x0085e8000c101908 */
[----:B-1----:R-:W3:Y:S01]  /*0760*/  LDG.E R11, desc[UR8][R6.64+0x1c] ;  /* 0x00001c08060b7981 */ /* 0x002ee2000c1e1900 */
[----:B------:R-:W-:-:S03]  /*0770*/  VIADD R3, R3, 0x8 ;  /* 0x0000000803037836 */ /* 0x000fc60000000000 */
[----:B---3--:R2:W-:Y:S04]  /*0780*/  STG.E desc[UR8][R8.64+0x1c], R11 ;  /* 0x00001c0b08007986 */ /* 0x0085e8000c101908 */
.L_x_6:
[----:B------:R-:W-:Y:S05]  /*0790*/  BRA.U !UP1, `(.L_x_3) ;  /* 0x0000000109747547 */ /* 0x000fea000b800000 */
[----:B------:R-:W-:Y:S02]  /*07a0*/  UISETP.GE.U32.AND UP0, UPT, UR5, 0x4, UPT ;  /* 0x000000040500788c */ /* 0x000fe4000bf06070 */
[----:B------:R-:W-:-:S04]  /*07b0*/  ULOP3.LUT UR6, UR10, 0x3, URZ, 0xc0, !UPT ;  /* 0x000000030a067892 */ /* 0x000fc8000f8ec0ff */
[----:B------:R-:W-:-:S03]  /*07c0*/  UISETP.NE.AND UP1, UPT, UR6, URZ, UPT ;  /* 0x000000ff0600728c */ /* 0x000fc6000bf25270 */
[----:B------:R-:W-:Y:S08]  /*07d0*/  BRA.U !UP0, `(.L_x_7) ;  /* 0x0000000108347547 */ /* 0x000ff0000b800000 */
[----:B--2-4-:R-:W-:Y:S01]  /*07e0*/  IMAD R13, R0, UR10, R3 ;  /* 0x0000000a000d7c24 */ /* 0x014fe2000f8e0203 */
[----:B------:R-:W1:Y:S03]  /*07f0*/  LDC.64 R8, c[0x0][0x3a0] ;  /* 0x0000e800ff087b82 */ /* 0x000e660000000a00 */
[----:B------:R-:W-:-:S05]  /*0800*/  IMAD.WIDE R6, R13, 0x4, R4 ;  /* 0x000000040d067825 */ /* 0x000fca00078e0204 */
[----:B0-----:R-:W2:Y:S01]  /*0810*/  LDG.E R11, desc[UR8][R6.64] ;  /* 0x00000008060b7981 */ /* 0x001ea2000c1e1900 */
[----:B-1----:R-:W-:-:S05]  /*0820*/  IMAD.WIDE R8, R13, 0x4, R8 ;  /* 0x000000040d087825 */ /* 0x002fca00078e0208 */
[----:B--2---:R1:W-:Y:S04]  /*0830*/  STG.E desc[UR8][R8.64], R11 ;  /* 0x0000000b08007986 */ /* 0x0043e8000c101908 */
[----:B------:R-:W2:Y:S04]  /*0840*/  LDG.E R13, desc[UR8][R6.64+0x4] ;  /* 0x00000408060d7981 */ /* 0x000ea8000c1e1900 */
[----:B--2---:R1:W-:Y:S04]  /*0850*/  STG.E desc[UR8][R8.64+0x4], R13 ;  /* 0x0000040d08007986 */ /* 0x0043e8000c101908 */
[----:B------:R-:W2:Y:S04]  /*0860*/  LDG.E R15, desc[UR8][R6.64+0x8] ;  /* 0x00000808060f7981 */ /* 0x000ea8000c1e1900 */
[----:B--2---:R1:W-:Y:S04]  /*0870*/  STG.E desc[UR8][R8.64+0x8], R15 ;  /* 0x0000080f08007986 */ /* 0x0043e8000c101908 */
[----:B------:R-:W2:Y:S01]  /*0880*/  LDG.E R17, desc[UR8][R6.64+0xc] ;  /* 0x00000c0806117981 */ /* 0x000ea2000c1e1900 */
[----:B------:R-:W-:-:S03]  /*0890*/  IADD3 R3, PT, PT, R3, 0x4, RZ ;  /* 0x0000000403037810 */ /* 0x000fc60007ffe0ff */
[----:B--2---:R1:W-:Y:S04]  /*08a0*/  STG.E desc[UR8][R8.64+0xc], R17 ;  /* 0x00000c1108007986 */ /* 0x0043e8000c101908 */
.L_x_7:
[----:B------:R-:W-:Y:S05]  /*08b0*/  BRA.U !UP1, `(.L_x_3) ;  /* 0x00000001092c7547 */ /* 0x000fea000b800000 */
[----:B012-4-:R-:W0:Y:S01]  /*08c0*/  LDC.64 R10, c[0x0][0x3a0] ;  /* 0x0000e800ff0a7b82 */ /* 0x017e220000000a00 */
[----:B------:R-:W-:-:S05]  /*08d0*/  UMOV UR4, URZ ;  /* 0x000000ff00047c82 */ /* 0x000fca0008000000 */
.L_x_8:
[----:B0-----:R-:W-:-:S04]  /*08e0*/  IMAD R9, R0, UR10, R3 ;  /* 0x0000000a00097c24 */ /* 0x001fc8000f8e0203 */
[----:B------:R-:W-:-:S06]  /*08f0*/  IMAD.WIDE R6, R9, 0x4, R4 ;  /* 0x0000000409067825 */ /* 0x000fcc00078e0204 */
[----:B------:R-:W2:Y:S01]  /*0900*/  LDG.E R7, desc[UR8][R6.64] ;  /* 0x0000000806077981 */ /* 0x000ea2000c1e1900 */
[----:B0-----:R-:W-:Y:S01]  /*0910*/  IMAD.WIDE R8, R9, 0x4, R10 ;  /* 0x0000000409087825 */ /* 0x001fe200078e020a */
[----:B------:R-:W-:Y:S01]  /*0920*/  UIADD3 UR4, UPT, UPT, UR4, 0x1, URZ ;  /* 0x0000000104047890 */ /* 0x000fe2000fffe0ff */
[----:B------:R-:W-:-:S03]  /*0930*/  IADD3 R3, PT, PT, R3, 0x1, RZ ;  /* 0x0000000103037810 */ /* 0x000fc60007ffe0ff */
[----:B------:R-:W-:Y:S01]  /*0940*/  UISETP.NE.AND UP0, UPT, UR4, UR6, UPT ;  /* 0x000000060400728c */ /* 0x000fe2000bf05270 */
[----:B--2---:R0:W-:Y:S08]  /*0950*/  STG.E desc[UR8][R8.64], R7 ;  /* 0x0000000708007986 */ /* 0x0041f0000c101908 */
[----:B------:R-:W-:Y:S05]  /*0960*/  BRA.U UP0, `(.L_x_8) ;  /* 0xfffffffd00dc7547 */ /* 0x000fea000b83ffff */
.L_x_3:
[----:B------:R-:W-:-:S04]  /*0970*/  VIMNMX R2, PT, PT, R2, UR10, PT ;  /* 0x0000000a02027c48 */ /* 0x000fc8000bfe0100 */
[----:B------:R-:W-:-:S13]  /*0980*/  ISETP.GE.AND P0, PT, R2, 0x2, PT ;  /* 0x000000020200780c */ /* 0x000fda0003f06270 */
[----:B------:R-:W-:Y:S05]  /*0990*/  @!P0 BRA `(.L_x_2) ;  /* 0x0000000c00bc8947 */ /* 0x000fea0003800000 */
[----:B------:R-:W-:Y:S02]  /*09a0*/  UIADD3 UR4, UPT, UPT, UR10, 0x3, URZ ;  /* 0x000000030a047890 */ /* 0x000fe4000fffe0ff */
[----:B------:R-:W-:Y:S02]  /*09b0*/  UIADD3 UR6, UPT, UPT, UR10, -0x2, URZ ;  /* 0xfffffffe0a067890 */ /* 0x000fe4000fffe0ff */
[----:B------:R-:W-:Y:S02]  /*09c0*/  ULOP3.LUT UR4, UR4, 0x3, URZ, 0xc0, !UPT ;  /* 0x0000000304047892 */ /* 0x000fe4000f8ec0ff */
[----:B------:R-:W-:Y:S02]  /*09d0*/  UISETP.GE.U32.AND UP0, UPT, UR6, 0x3, UPT ;  /* 0x000000030600788c */ /* 0x000fe4000bf06070 */
[----:B------:R-:W-:Y:S02]  /*09e0*/  UIADD3 UR5, UPT, UPT, UR10, -0x1, URZ ;  /* 0xffffffff0a057890 */ /* 0x000fe4000fffe0ff */
[----:B------:R-:W-:-:S02]  /*09f0*/  USHF.R.S32.HI UR7, URZ, 0x1f, UR10 ;  /* 0x0000001fff077899 */ /* 0x000fc4000801140a */
[----:B------:R-:W-:Y:S01]  /*0a00*/  UISETP.NE.AND UP1, UPT, UR4, 0x1, UPT ;  /* 0x000000010400788c */ /* 0x000fe2000bf25270 */
[----:B------:R-:W-:-:S10]  /*0a10*/  UMOV UR6, 0x1 ;  /* 0x0000000100067882 */ /* 0x000fd40000000000 */
.L_x_13:
[----:B01234-:R-:W0:Y:S01]  /*0a20*/  LDC.64 R10, c[0x0][0x3a8] ;  /* 0x0000ea00ff0a7b82 */ /* 0x01fe220000000a00 */
[----:B------:R-:W1:Y:S01]  /*0a30*/  LDCU UR4, c[0x0][0x3b8] ;  /* 0x00007700ff0477ac */ /* 0x000e620008000800 */
[----:B------:R-:W-:Y:S02]  /*0a40*/  VIADD R3, R0, UR6 ;  /* 0x0000000600037c36 */ /* 0x000fe40008000000 */
[----:B------:R-:W-:-:S04]  /*0a50*/  HFMA2 R6, -RZ, RZ, 0, 5.9604644775390625e-08 ;  /* 0x00000001ff067431 */ /* 0x000fc800000001ff */
[----:B------:R-:W2:Y:S01]  /*0a60*/  LDC.64 R12, c[0x0][0x398] ;  /* 0x0000e600ff0c7b82 */ /* 0x000ea20000000a00 */
[C---:B-1----:R-:W-:Y:S02]  /*0a70*/  IMAD R2, R3.reuse, UR4, RZ ;  /* 0x0000000403027c24 */ /* 0x042fe4000f8e02ff */
[----:B0-----:R-:W-:-:S04]  /*0a80*/  IMAD.WIDE.U32 R10, R3, 0x4, R10 ;  /* 0x00000004030a7825 */ /* 0x001fc800078e000a */
[----:B--2---:R-:W-:Y:S01]  /*0a90*/  IMAD.WIDE.U32 R12, R3, 0x4, R12 ;  /* 0x00000004030c7825 */ /* 0x004fe200078e000c */
[----:B------:R-:W-:Y:S01]  /*0aa0*/  IADD3 R3, PT, PT, R2, -UR4, RZ ;  /* 0x8000000402037c10 */ /* 0x000fe2000fffe0ff */
[----:B------:R-:W-:Y:S06]  /*0ab0*/  BRA.U !UP0, `(.L_x_9) ;  /* 0x0000000508e07547 */ /* 0x000fec000b800000 */
[----:B------:R-:W0:Y:S01]  /*0ac0*/  LDC R6, c[0x0][0x3a0] ;  /* 0x0000e800ff067b82 */ /* 0x000e220000000800 */
[----:B------:R-:W1:Y:S01]  /*0ad0*/  LDCU UR11, c[0x0][0x3bc] ;  /* 0x00007780ff0b77ac */ /* 0x000e620008000800 */
[----:B------:R-:W-:Y:S01]  /*0ae0*/  VIADD R8, R3, 0x1 ;  /* 0x0000000103087836 */ /* 0x000fe20000000000 */
[----:B------:R-:W-:Y:S01]  /*0af0*/  MOV R5, 0x1 ;  /* 0x0000000100057802 */ /* 0x000fe20000000f00 */
[----:B------:R-:W-:Y:S01]  /*0b00*/  ULOP3.LUT UR4, UR5, 0xfffffffc, URZ, 0xc0, !UPT ;  /* 0xfffffffc05047892 */ /* 0x000fe2000f8ec0ff */
[----:B------:R-:W-:-:S03]  /*0b10*/  MOV R4, 0x2 ;  /* 0x0000000200047802 */ /* 0x000fc60000000f00 */
[----:B------:R-:W2:Y:S01]  /*0b20*/  LDC R7, c[0x0][0x3a4] ;  /* 0x0000e900ff077b82 */ /* 0x000ea20000000800 */
[----:B------:R-:W-:-:S07]  /*0b30*/  UIADD3 UR4, UPT, UPT, -UR4, URZ, URZ ;  /* 0x000000ff04047290 */ /* 0x000fce000fffe1ff */
[----:B------:R-:W3:Y:S01]  /*0b40*/  LDC R22, c[0x0][0x380] ;  /* 0x0000e000ff167b82 */ /* 0x000ee20000000800 */
[----:B-1----:R-:W-:-:S07]  /*0b50*/  IMAD.U32 R23, RZ, RZ, UR11 ;  /* 0x0000000bff177e24 */ /* 0x002fce000f8e00ff */
[----:B------:R-:W1:Y:S02]  /*0b60*/  LDC R9, c[0x0][0x384] ;  /* 0x0000e100ff097b82 */ /* 0x000e640000000800 */
.L_x_10:
[----:B----4-:R-:W4:Y:S01]  /*0b70*/  LDC.64 R18, c[0x0][0x3a0] ;  /* 0x0000e800ff127b82 */ /* 0x010f220000000a00 */
[----:B------:R-:W5:Y:S01]  /*0b80*/  LDG.E R20, desc[UR8][R10.64+-0x4] ;  /* 0xfffffc080a147981 */ /* 0x000f62000c1e1900 */
[----:B------:R-:W-:Y:S01]  /*0b90*/  IADD3 R17, PT, PT, R2, 0x1, RZ ;  /* 0x0000000102117810 */ /* 0x000fe20007ffe0ff */
[----:B-1----:R-:W-:Y:S01]  /*0ba0*/  IMAD.MOV.U32 R15, RZ, RZ, R9 ;  /* 0x000000ffff0f7224 */ /* 0x002fe200078e0009 */
[----:B---3--:R-:W-:-:S05]  /*0bb0*/  MOV R14, R22 ;  /* 0x00000016000e7202 */ /* 0x008fca0000000f00 */
[----:B------:R-:W-:-:S06]  /*0bc0*/  IMAD.WIDE.U32 R14, R17, 0x4, R14 ;  /* 0x00000004110e7825 */ /* 0x000fcc00078e000e */
[----:B------:R-:W3:Y:S01]  /*0bd0*/  LDG.E R14, desc[UR8][R14.64] ;  /* 0x000000080e0e7981 */ /* 0x000ee2000c1e1900 */
[----:B----4-:R-:W-:-:S05]  /*0be0*/  IMAD.WIDE R18, R8, 0x4, R18 ;  /* 0x0000000408127825 */ /* 0x010fca00078e0212 */
[----:B------:R-:W4:Y:S04]  /*0bf0*/  LDG.E R24, desc[UR8][R18.64+0x4] ;  /* 0x0000040812187981 */ /* 0x000f28000c1e1900 */
[----:B------:R-:W2:Y:S04]  /*0c00*/  LDG.E R21, desc[UR8][R18.64+-0x4] ;  /* 0xfffffc0812157981 */ /* 0x000ea8000c1e1900 */
[----:B------:R-:W3:Y:S01]  /*0c10*/  LDG.E R16, desc[UR8][R18.64] ;  /* 0x0000000812107981 */ /* 0x000ee2000c1e1900 */
[----:B-----5:R-:W-:Y:S01]  /*0c20*/  FADD R25, R20, 150 ;  /* 0x4316000014197421 */ /* 0x020fe20000000000 */
[----:B----4-:R-:W-:Y:S01]  /*0c30*/  FADD R24, R24, 10 ;  /* 0x4120000018187421 */ /* 0x010fe20000000000 */
[----:B--2---:R-:W-:-:S04]  /*0c40*/  FADD R21, R21, 10 ;  /* 0x4120000015157421 */ /* 0x004fc80000000000 */
[----:B------:R-:W-:-:S04]  /*0c50*/  FMNMX R24, R24, R25, PT ;  /* 0x0000001918187209 */ /* 0x000fc80003800000 */
[----:B---3--:R-:W-:Y:S01]  /*0c60*/  FMNMX3 R21, R16, R21, R24, PT ;  /* 0x0000001510157276 */ /* 0x008fe20003800018 */
[----:B0-----:R-:W-:Y:S01]  /*0c70*/  IMAD.WIDE.U32 R16, R17, 0x4, R6 ;  /* 0x0000000411107825 */ /* 0x001fe200078e0006 */
[----:B------:R-:W0:Y:S03]  /*0c80*/  LDC R24, c[0x0][0x3b8] ;  /* 0x0000ee00ff187b82 */ /* 0x000e260000000800 */
[----:B------:R-:W-:-:S04]  /*0c90*/  FADD R21, R14, R21 ;  /* 0x000000150e157221 */ /* 0x000fc80000000000 */
[----:B------:R-:W-:Y:S01]  /*0ca0*/  FADD R29, -R20, R21 ;  /* 0x00000015141d7221 */ /* 0x000fe20000000100 */
[----:B------:R-:W1:Y:S04]  /*0cb0*/  LDC.64 R14, c[0x0][0x3a0] ;  /* 0x0000e800ff0e7b82 */ /* 0x000e680000000a00 */
[----:B------:R2:W-:Y:S04]  /*0cc0*/  STG.E desc[UR8][R16.64], R29 ;  /* 0x0000001d10007986 */ /* 0x0005e8000c101908 */
[----:B------:R-:W3:Y:S01]  /*0cd0*/  LDG.E R20, desc[UR8][R10.64] ;  /* 0x000000080a147981 */ /* 0x000ee2000c1e1900 */
[----:B------:R-:W-:-:S02]  /*0ce0*/  SHF.R.S32.HI R21, RZ, 0x1f, R2 ;  /* 0x0000001fff157819 */ /* 0x000fc40000011402 */
[----:B0-----:R-:W-:Y:S01]  /*0cf0*/  IADD3 R24, P1, P2, R5, -R24, R2 ;  /* 0x8000001805187210 */ /* 0x001fe20007a3e002 */
[----:B--2---:R-:W-:Y:S02]  /*0d00*/  HFMA2 R16, -RZ, RZ, 0, 4.76837158203125e-07 ;  /* 0x00000008ff107431 */ /* 0x004fe400000001ff */
[----:B------:R-:W-:-:S03]  /*0d10*/  IMAD.MOV.U32 R17, RZ, RZ, 0x0 ;  /* 0x00000000ff117424 */ /* 0x000fc600078e00ff */
[----:B------:R-:W-:Y:S01]  /*0d20*/  IMAD.WIDE.U32 R16, R2, 0x4, R16 ;  /* 0x0000000402107825 */ /* 0x000fe200078e0010 */
[----:B---3--:R-:W-:Y:S02]  /*0d30*/  FSETP.GEU.AND P0, PT, R29, R20, PT ;  /* 0x000000141d00720b */ /* 0x008fe40003f0e000 */
[----:B------:R-:W-:-:S04]  /*0d40*/  SHF.R.S32.HI R20, RZ, 0x1f, R5 ;  /* 0x0000001fff147819 */ /* 0x000fc80000011405 */
[----:B------:R-:W-:Y:S02]  /*0d50*/  IADD3.X R21, PT, PT, R20, ~UR7, R21, P1, P2 ;  /* 0x8000000714157c10 */ /* 0x000fe40008fe4415 */
[----:B-1----:R-:W-:-:S05]  /*0d60*/  LEA R14, P1, R24, R14, 0x2 ;  /* 0x0000000e180e7211 */ /* 0x002fca00078210ff */
[----:B------:R-:W-:Y:S02]  /*0d70*/  @!P0 IADD3 R20, PT, PT, R23, 0x1, RZ ;  /* 0x0000000117148810 */ /* 0x000fe40007ffe0ff */
[----:B------:R-:W-:Y:S02]  /*0d80*/  LEA.HI.X R15, R24, R15, R21, 0x2, P1 ;  /* 0x0000000f180f7211 */ /* 0x000fe400008f1415 */
[----:B------:R-:W-:Y:S01]  /*0d90*/  @!P0 I2FP.F32.S32 R28, R20 ;  /* 0x00000014001c8245 */ /* 0x000fe20000201400 */
[----:B------:R0:W-:Y:S04]  /*0da0*/  @!P0 STG.E desc[UR8][R10.64], R29 ;  /* 0x0000001d0a008986 */ /* 0x0001e8000c101908 */
[----:B------:R1:W-:Y:S04]  /*0db0*/  @!P0 STG.E desc[UR8][R12.64], R28 ;  /* 0x0000001c0c008986 */ /* 0x0003e8000c101908 */
[----:B------:R-:W2:Y:S04]  /*0dc0*/  LDG.E R25, desc[UR8][R14.64+0x8] ;  /* 0x000008080e197981 */ /* 0x000ea8000c1e1900 */
[----:B------:R-:W0:Y:S01]  /*0dd0*/  LDG.E R24, desc[UR8][R10.64+-0x4] ;  /* 0xfffffc080a187981 */ /* 0x000e22000c1e1900 */
[----:B------:R-:W-:-:S03]  /*0de0*/  IADD3 R20, P0, PT, R16, R22, RZ ;  /* 0x0000001610147210 */ /* 0x000fc60007f1e0ff */
[----:B------:R-:W1:Y:S01]  /*0df0*/  LDG.E R18, desc[UR8][R18.64] ;  /* 0x0000000812127981 */ /* 0x000e62000c1e1900 */
[----:B------:R-:W-:-:S03]  /*0e00*/  IADD3.X R21, PT, PT, R17, R9, RZ, P0, !PT ;  /* 0x0000000911157210 */ /* 0x000fc600007fe4ff */
[----:B------:R-:W3:Y:S04]  /*0e10*/  LDG.E R27, desc[UR8][R14.64+0x4] ;  /* 0x000004080e1b7981 */ /* 0x000ee8000c1e1900 */
[----:B------:R-:W4:Y:S01]  /*0e20*/  LDG.E R26, desc[UR8][R20.64] ;  /* 0x00000008141a7981 */ /* 0x000f22000c1e1900 */
[----:B------:R-:W-:-:S04]  /*0e30*/  IADD3 R16, P0, PT, R16, R6, RZ ;  /* 0x0000000610107210 */ /* 0x000fc80007f1e0ff */
[----:B------:R-:W-:Y:S01]  /*0e40*/  IADD3.X R17, PT, PT, R17, R7, RZ, P0, !PT ;  /* 0x0000000711117210 */ /* 0x000fe200007fe4ff */
[----:B--2---:R-:W-:Y:S01]  /*0e50*/  FADD R25, R25, 10 ;  /* 0x4120000019197421 */ /* 0x004fe20000000000 */
[----:B0-----:R-:W-:Y:S01]  /*0e60*/  FADD R29, R24, 150 ;  /* 0x43160000181d7421 */ /* 0x001fe20000000000 */
[----:B-1----:R-:W-:-:S04]  /*0e70*/  FADD R28, R18, 10 ;  /* 0x41200000121c7421 */ /* 0x002fc80000000000 */
[----:B------:R-:W-:-:S04]  /*0e80*/  FMNMX R25, R25, R29, PT ;  /* 0x0000001d19197209 */ /* 0x000fc80003800000 */
[----:B---3--:R-:W-:-:S05]  /*0e90*/  FMNMX3 R25, R27, R28, R25, PT ;  /* 0x0000001c1b197276 */ /* 0x008fca0003800019 */
[----:B----4-:R-:W-:-:S04]  /*0ea0*/  FADD R25, R26, R25 ;  /* 0x000000191a197221 */ /* 0x010fc80000000000 */
[----:B------:R-:W-:-:S05]  /*0eb0*/  FADD R29, -R24, R25 ;  /* 0x00000019181d7221 */ /* 0x000fca0000000100 */
[----:B------:R-:W-:Y:S04]  /*0ec0*/  STG.E desc[UR8][R16.64], R29 ;  /* 0x0000001d10007986 */ /* 0x000fe8000c101908 */
[----:B------:R-:W2:Y:S02]  /*0ed0*/  LDG.E R18, desc[UR8][R10.64] ;  /* 0x000000080a127981 */ /* 0x000ea4000c1e1900 */
[----:B--2---:R-:W-:-:S13]  /*0ee0*/  FSETP.GEU.AND P0, PT, R29, R18, PT ;  /* 0x000000121d00720b */ /* 0x004fda0003f0e000 */
[----:B------:R-:W-:Y:S01]  /*0ef0*/  @!P0 VIADD R18, R23, 0x2 ;  /* 0x0000000217128836 */ /* 0x000fe20000000000 */
[----:B------:R0:W-:Y:S04]  /*0f00*/  @!P0 STG.E desc[UR8][R10.64], R29 ;  /* 0x0000001d0a008986 */ /* 0x0001e8000c101908 */
[----:B------:R-:W-:-:S05]  /*0f10*/  @!P0 I2FP.F32.S32 R25, R18 ;  /* 0x0000001200198245 */ /* 0x000fca0000201400 */
[----:B------:R1:W-:Y:S04]  /*0f20*/  @!P0 STG.E desc[UR8][R12.64], R25 ;  /* 0x000000190c008986 */ /* 0x0003e8000c101908 */
[----:B------:R-:W2:Y:S04]  /*0f30*/  LDG.E R27, desc[UR8][R14.64+0xc] ;  /* 0x00000c080e1b7981 */ /* 0x000ea8000c1e1900 */
[----:B------:R-:W3:Y:S04]  /*0f40*/  LDG.E R18, desc[UR8][R10.64+-0x4] ;  /* 0xfffffc080a127981 */ /* 0x000ee8000c1e1900 */
[----:B------:R-:W4:Y:S04]  /*0f50*/  LDG.E R26, desc[UR8][R14.64+0x4] ;  /* 0x000004080e1a7981 */ /* 0x000f28000c1e1900 */
[----:B------:R-:W5:Y:S04]  /*0f60*/  LDG.E R24, desc[UR8][R14.64+0x8] ;  /* 0x000008080e187981 */ /* 0x000f68000c1e1900 */
[----:B------:R-:W5:Y:S01]  /*0f70*/  LDG.E R19, desc[UR8][R20.64+0x4] ;  /* 0x0000040814137981 */ /* 0x000f62000c1e1900 */
[----:B--2---:R-:W-:Y:S01]  /*0f80*/  FADD R27, R27, 10 ;  /* 0x412000001b1b7421 */ /* 0x004fe20000000000 */
[----:B---3--:R-:W-:-:S05]  /*0f90*/  FADD R28, R18, 150 ;  /* 0x43160000121c7421 */ /* 0x008fca0000000000 */
[----:B------:R-:W-:Y:S01]  /*0fa0*/  FMNMX R28, R27, R28, PT ;  /* 0x0000001c1b1c7209 */ /* 0x000fe20003800000 */
[----:B----4-:R-:W-:-:S05]  /*0fb0*/  FADD R27, R26, 10 ;  /* 0x412000001a1b7421 */ /* 0x010fca0000000000 */
[----:B-----5:R-:W-:-:S05]  /*0fc0*/  FMNMX3 R24, R24, R27, R28, PT ;  /* 0x0000001b18187276 */ /* 0x020fca000380001c */
[----:B------:R-:W-:-:S04]  /*0fd0*/  FADD R19, R19, R24 ;  /* 0x0000001813137221 */ /* 0x000fc80000000000 */
[----:B0-----:R-:W-:-:S05]  /*0fe0*/  FADD R29, -R18, R19 ;  /* 0x00000013121d7221 */ /* 0x001fca0000000100 */
[----:B------:R4:W-:Y:S04]  /*0ff0*/  STG.E desc[UR8][R16.64+0x4], R29 ;  /* 0x0000041d10007986 */ /* 0x0009e8000c101908 */
[----:B------:R-:W2:Y:S02]  /*1000*/  LDG.E R18, desc[UR8][R10.64] ;  /* 0x000000080a127981 */ /* 0x000ea4000c1e1900 */
[----:B--2---:R-:W-:-:S13]  /*1010*/  FSETP.GEU.AND P0, PT, R29, R18, PT ;  /* 0x000000121d00720b */ /* 0x004fda0003f0e000 */
[----:B------:R-:W-:-:S04]  /*1020*/  @!P0 IADD3 R18, PT, PT, R23, 0x3, RZ ;  /* 0x0000000317128810 */ /* 0x000fc80007ffe0ff */
[----:B------:R-:W-:Y:S01]  /*1030*/  @!P0 I2FP.F32.S32 R19, R18 ;  /* 0x0000001200138245 */ /* 0x000fe20000201400 */
[----:B------:R4:W-:Y:S04]  /*1040*/  @!P0 STG.E desc[UR8][R10.64], R29 ;  /* 0x0000001d0a008986 */ /* 0x0009e8000c101908 */
[----:B------:R4:W-:Y:S04]  /*1050*/  @!P0 STG.E desc[UR8][R12.64], R19 ;  /* 0x000000130c008986 */ /* 0x0009e8000c101908 */
[----:B------:R-:W2:Y:S04]  /*1060*/  LDG.E R26, desc[UR8][R14.64+0x10] ;  /* 0x000010080e1a7981 */ /* 0x000ea8000c1e1900 */
[----:B------:R-:W3:Y:S04]  /*1070*/  LDG.E R18, desc[UR8][R10.64+-0x4] ;  /* 0xfffffc080a127981 */ /* 0x000ee8000c1e1900 */
[----:B-1----:R-:W5:Y:S04]  /*1080*/  LDG.E R25, desc[UR8][R14.64+0x8] ;  /* 0x000008080e197981 */ /* 0x002f68000c1e1900 */
[----:B------:R-:W4:Y:S04]  /*1090*/  LDG.E R24, desc[UR8][R14.64+0xc] ;  /* 0x00000c080e187981 */ /* 0x000f28000c1e1900 */
[----:B------:R-:W4:Y:S01]  /*10a0*/  LDG.E R20, desc[UR8][R20.64+0x8] ;  /* 0x0000080814147981 */ /* 0x000f22000c1e1900 */
[----:B--2---:R-:W-:Y:S01]  /*10b0*/  FADD R26, R26, 10 ;  /* 0x412000001a1a7421 */ /* 0x004fe20000000000 */
[----:B---3--:R-:W-:Y:S01]  /*10c0*/  FADD R27, R18, 150 ;  /* 0x43160000121b7421 */ /* 0x008fe20000000000 */
[----:B-----5:R-:W-:-:S04]  /*10d0*/  FADD R25, R25, 10 ;  /* 0x4120000019197421 */ /* 0x020fc80000000000 */
[----:B------:R-:W-:-:S04]  /*10e0*/  FMNMX R26, R26, R27, PT ;  /* 0x0000001b1a1a7209 */ /* 0x000fc80003800000 */
[----:B----4-:R-:W-:-:S05]  /*10f0*/  FMNMX3 R25, R24, R25, R26, PT ;  /* 0x0000001918197276 */ /* 0x010fca000380001a */
[----:B------:R-:W-:-:S04]  /*1100*/  FADD R25, R20, R25 ;  /* 0x0000001914197221 */ /* 0x000fc80000000000 */
[----:B------:R-:W-:-:S05]  /*1110*/  FADD R25, -R18, R25 ;  /* 0x0000001912197221 */ /* 0x000fca0000000100 */
[----:B------:R4:W-:Y:S04]  /*1120*/  STG.E desc[UR8][R16.64+0x8], R25 ;  /* 0x0000081910007986 */ /* 0x0009e8000c101908 */
[----:B------:R-:W2:Y:S01]  /*1130*/  LDG.E R18, desc[UR8][R10.64] ;  /* 0x000000080a127981 */ /* 0x000ea2000c1e1900 */
[----:B------:R-:W-:Y:S01]  /*1140*/  IADD3 R23, PT, PT, R23, 0x4, RZ ;  /* 0x0000000417177810 */ /* 0x000fe20007ffe0ff */
[----:B------:R-:W-:-:S04]  /*1150*/  UIADD3 UR4, UPT, UPT, UR4, 0x4, URZ ;  /* 0x0000000404047890 */ /* 0x000fc8000fffe0ff */
[----:B------:R-:W-:Y:S01]  /*1160*/  UISETP.NE.AND UP2, UPT, UR4, URZ, UPT ;  /* 0x000000ff0400728c */ /* 0x000fe2000bf45270 */
[----:B------:R-:W-:Y:S01]  /*1170*/  IADD3 R6, P1, PT, R6, 0x10, RZ ;  /* 0x0000001006067810 */ /* 0x000fe20007f3e0ff */
[----:B------:R-:W-:Y:S01]  /*1180*/  VIADD R4, R4, 0x4 ;  /* 0x0000000404047836 */ /* 0x000fe20000000000 */
[----:B------:R-:W-:Y:S02]  /*1190*/  IADD3 R8, PT, PT, R8, 0x4, RZ ;  /* 0x0000000408087810 */ /* 0x000fe40007ffe0ff */
[----:B------:R-:W-:Y:S02]  /*11a0*/  IADD3 R5, PT, PT, R5, 0x4, RZ ;  /* 0x0000000405057810 */ /* 0x000fe40007ffe0ff */
[----:B------:R-:W-:Y:S02]  /*11b0*/  IADD3.X R7, PT, PT, RZ, R7, RZ, P1, !PT ;  /* 0x00000007ff077210 */ /* 0x000fe40000ffe4ff */
[----:B--2---:R-:W-:-:S13]  /*11c0*/  FSETP.GEU.AND P0, PT, R25, R18, PT ;  /* 0x000000121900720b */ /* 0x004fda0003f0e000 */
[----:B------:R-:W-:Y:S01]  /*11d0*/  @!P0 I2FP.F32.S32 R15, R23 ;  /* 0x00000017000f8245 */ /* 0x000fe20000201400 */
[----:B------:R4:W-:Y:S04]  /*11e0*/  @!P0 STG.E desc[UR8][R10.64], R25 ;  /* 0x000000190a008986 */ /* 0x0009e8000c101908 */
[----:B------:R4:W-:Y:S01]  /*11f0*/  @!P0 STG.E desc[UR8][R12.64], R15 ;  /* 0x0000000f0c008986 */ /* 0x0009e2000c101908 */
[----:B------:R-:W-:-:S05]  /*1200*/  IADD3 R22, P0, PT, R22, 0x10, RZ ;  /* 0x0000001016167810 */ /* 0x000fca0007f1e0ff */
[----:B------:R-:W-:Y:S01]  /*1210*/  IMAD.X R9, RZ, RZ, R9, P0 ;  /* 0x000000ffff097224 */ /* 0x000fe200000e0609 */
[----:B------:R-:W-:Y:S07]  /*1220*/  BRA.U UP2, `(.L_x_10) ;  /* 0xfffffff902507547 */ /* 0x000fee000b83ffff */
[----:B------:R-:W-:-:S07]  /*1230*/  IADD3 R6, PT, PT, R4, -0x1, RZ ;  /* 0xffffffff04067810 */ /* 0x000fce0007ffe0ff */
.L_x_9:
[----:B------:R-:W-:-:S09]  /*1240*/  ULOP3.LUT UP2, URZ, UR5, 0x3, URZ, 0xc0, !UPT ;  /* 0x0000000305ff7892 */ /* 0x000fd2000f84c0ff */
[----:B------:R-:W-:Y:S05]  /*1250*/  BRA.U !UP2, `(.L_x_11) ;  /* 0x000000050a7c7547 */ /* 0x000fea000b800000 */
[----:B------:R-:W0:Y:S02]  /*1260*/  LDCU UR4, c[0x0][0x3b8] ;  /* 0x00007700ff0477ac */ /* 0x000e240008000800 */
[----:B0-----:R-:W-:-:S04]  /*1270*/  UIADD3 UR4, UPT, UPT, UR4, 0x3, URZ ;  /* 0x0000000304047890 */ /* 0x001fc8000fffe0ff */
[----:B------:R-:W-:Y:S01]  /*1280*/  ULOP3.LUT UP2, URZ, UR4, 0x1, URZ, 0xc0, !UPT ;  /* 0x0000000104ff7892 */ /* 0x000fe2000f84c0ff */
[----:B------:R-:W-:Y:S10]  /*1290*/  BRA.U !UP1, `(.L_x_12) ;  /* 0x0000000109fc7547 */ /* 0x000ff4000b800000 */
[----:B------:R-:W0:Y:S01]  /*12a0*/  LDC.64 R8, c[0x0][0x3a0] ;  /* 0x0000e800ff087b82 */ /* 0x000e220000000a00 */
[----:B------:R-:W-:Y:S01]  /*12b0*/  IMAD.IADD R5, R3, 0x1, R6 ;  /* 0x0000000103057824 */ /* 0x000fe200078e0206 */
[----:B------:R-:W2:Y:S06]  /*12c0*/  LDG.E R7, desc[UR8][R10.64+-0x4] ;  /* 0xfffffc080a077981 */ /* 0x000eac000c1e1900 */
[----:B----4-:R-:W1:Y:S01]  /*12d0*/  LDC.64 R14, c[0x0][0x380] ;  /* 0x0000e000ff0e7b82 */ /* 0x010e620000000a00 */
[----:B------:R-:W-:Y:S01]  /*12e0*/  IADD3 R17, PT, PT, R2, R6, RZ ;  /* 0x0000000602117210 */ /* 0x000fe20007ffe0ff */
[----:B------:R-:W3:Y:S01]  /*12f0*/  LDCU.64 UR12, c[0x0][0x380] ;  /* 0x00007000ff0c77ac */ /* 0x000ee20008000a00 */
[----:B0-----:R-:W-:-:S05]  /*1300*/  IMAD.WIDE R4, R5, 0x4, R8 ;  /* 0x0000000405047825 */ /* 0x001fca00078e0208 */
[----:B------:R-:W4:Y:S04]  /*1310*/  LDG.E R19, desc[UR8][R4.64+0x4] ;  /* 0x0000040804137981 */ /* 0x000f28000c1e1900 */
[----:B------:R-:W5:Y:S01]  /*1320*/  LDG.E R18, desc[UR8][R4.64+-0x4] ;  /* 0xfffffc0804127981 */ /* 0x000f62000c1e1900 */
[----:B-1----:R-:W-:-:S03]  /*1330*/  IMAD.WIDE.U32 R14, R17, 0x4, R14 ;  /* 0x00000004110e7825 */ /* 0x002fc600078e000e */
[----:B------:R-:W3:Y:S04]  /*1340*/  LDG.E R16, desc[UR8][R4.64] ;  /* 0x0000000804107981 */ /* 0x000ee8000c1e1900 */
[----:B------:R-:W3:Y:S01]  /*1350*/  LDG.E R14, desc[UR8][R14.64] ;  /* 0x000000080e0e7981 */ /* 0x000ee2000c1e1900 */
[----:B--2---:R-:W-:Y:S01]  /*1360*/  FADD R21, R7, 150 ;  /* 0x4316000007157421 */ /* 0x004fe20000000000 */
[----:B----4-:R-:W-:Y:S01]  /*1370*/  FADD R20, R19, 10 ;  /* 0x4120000013147421 */ /* 0x010fe20000000000 */
[----:B-----5:R-:W-:-:S04]  /*1380*/  FADD R19, R18, 10 ;  /* 0x4120000012137421 */ /* 0x020fc80000000000 */
[----:B------:R-:W-:-:S04]  /*1390*/  FMNMX R20, R20, R21, PT ;  /* 0x0000001514147209 */ /* 0x000fc80003800000 */
[----:B---3--:R-:W-:Y:S01]  /*13a0*/  FMNMX3 R19, R16, R19, R20, PT ;  /* 0x0000001310137276 */ /* 0x008fe20003800014 */
[----:B------:R-:W-:Y:S02]  /*13b0*/  IMAD.WIDE.U32 R16, R17, 0x4, R8 ;  /* 0x0000000411107825 */ /* 0x000fe400078e0008 */
[----:B------:R-:W0:Y:S02]  /*13c0*/  LDC.64 R8, c[0x0][0x3a0] ;  /* 0x0000e800ff087b82 */ /* 0x000e240000000a00 */
[----:B------:R-:W-:-:S04]  /*13d0*/  FADD R18, R14, R19 ;  /* 0x000000130e127221 */ /* 0x000fc80000000000 */
[----:B------:R-:W-:-:S05]  /*13e0*/  FADD R23, -R7, R18 ;  /* 0x0000001207177221 */ /* 0x000fca0000000100 */
[----:B------:R1:W-:Y:S04]  /*13f0*/  STG.E desc[UR8][R16.64], R23 ;  /* 0x0000001710007986 */ /* 0x0003e8000c101908 */
[----:B------:R-:W2:Y:S01]  /*1400*/  LDG.E R7, desc[UR8][R10.64] ;  /* 0x000000080a077981 */ /* 0x000ea2000c1e1900 */
[----:B------:R-:W-:Y:S02]  /*1410*/  SHF.R.S32.HI R18, RZ, 0x1f, R6 ;  /* 0x0000001fff127819 */ /* 0x000fe40000011406 */
[----:B------:R-:W-:-:S04]  /*1420*/  IADD3 R15, P1, PT, R3, R6, RZ ;  /* 0x00000006030f7210 */ /* 0x000fc80007f3e0ff */
[----:B------:R-:W-:Y:S02]  /*1430*/  LEA.HI.X.SX32 R20, R3, R18, 0x1, P1 ;  /* 0x0000001203147211 */ /* 0x000fe400008f0eff */
[C---:B0-----:R-:W-:Y:S02]  /*1440*/  LEA R14, P2, R15.reuse, R8, 0x2 ;  /* 0x000000080f0e7211 */ /* 0x041fe400078410ff */
[----:B-1----:R-:W-:Y:S02]  /*1450*/  IADD3 R16, P1, PT, R2, R6, RZ ;  /* 0x0000000602107210 */ /* 0x002fe40007f3e0ff */
[----:B------:R-:W-:-:S03]  /*1460*/  LEA.HI.X R15, R15, R9, R20, 0x2, P2 ;  /* 0x000000090f0f7211 */ /* 0x000fc600010f1414 */
[----:B------:R-:W-:Y:S01]  /*1470*/  IMAD.X R17, RZ, RZ, R18, P1 ;  /* 0x000000ffff117224 */ /* 0x000fe200008e0612 */
[----:B------:R-:W-:-:S04]  /*1480*/  SHF.L.U32 R19, R16, 0x2, RZ ;  /* 0x0000000210137819 */ /* 0x000fc800000006ff */
[----:B------:R-:W-:Y:S02]  /*1490*/  SHF.L.U64.HI R18, R16, 0x2, R17 ;  /* 0x0000000210127819 */ /* 0x000fe40000010211 */
[----:B--2---:R-:W-:-:S13]  /*14a0*/  FSETP.GEU.AND P0, PT, R23, R7, PT ;  /* 0x000000071700720b */ /* 0x004fda0003f0e000 */
[----:B------:R-:W0:Y:S01]  /*14b0*/  @!P0 LDC R7, c[0x0][0x3bc] ;  /* 0x0000ef00ff078b82 */ /* 0x000e220000000800 */
[----:B------:R1:W-:Y:S01]  /*14c0*/  @!P0 STG.E desc[UR8][R10.64], R23 ;  /* 0x000000170a008986 */ /* 0x0003e2000c101908 */
[----:B0-----:R-:W-:-:S04]  /*14d0*/  @!P0 IADD3 R7, PT, PT, R6, R7, RZ ;  /* 0x0000000706078210 */ /* 0x001fc80007ffe0ff */
[----:B------:R-:W-:-:S05]  /*14e0*/  @!P0 I2FP.F32.S32 R21, R7 ;  /* 0x0000000700158245 */ /* 0x000fca0000201400 */
[----:B------:R0:W-:Y:S04]  /*14f0*/  @!P0 STG.E desc[UR8][R12.64], R21 ;  /* 0x000000150c008986 */ /* 0x0001e8000c101908 */
[----:B------:R-:W2:Y:S04]  /*1500*/  LDG.E R22, desc[UR8][R14.64+0x8] ;  /* 0x000008080e167981 */ /* 0x000ea8000c1e1900 */
[----:B------:R-:W1:Y:S01]  /*1510*/  LDG.E R7, desc[UR8][R10.64+-0x4] ;  /* 0xfffffc080a077981 */ /* 0x000e62000c1e1900 */
[----:B------:R-:W-:-:S03]  /*1520*/  IADD3 R16, P0, PT, R19, UR12, RZ ;  /* 0x0000000c13107c10 */ /* 0x000fc6000ff1e0ff */
[----:B------:R-:W0:Y:S01]  /*1530*/  LDG.E R4, desc[UR8][R4.64] ;  /* 0x0000000804047981 */ /* 0x000e22000c1e1900 */
[----:B------:R-:W-:-:S03]  /*1540*/  IADD3.X R17, PT, PT, R18, UR13, RZ, P0, !PT ;  /* 0x0000000d12117c10 */ /* 0x000fc600087fe4ff */
[----:B------:R-:W3:Y:S04]  /*1550*/  LDG.E R20, desc[UR8][R14.64+0x4] ;  /* 0x000004080e147981 */ /* 0x000ee8000c1e1900 */
[----:B------:R-:W4:Y:S01]  /*1560*/  LDG.E R16, desc[UR8][R16.64+0x4] ;  /* 0x0000040810107981 */ /* 0x000f22000c1e1900 */
[----:B------:R-:W-:-:S04]  /*1570*/  IADD3 R8, P0, PT, R19, R8, RZ ;  /* 0x0000000813087210 */ /* 0x000fc80007f1e0ff */
[----:B------:R-:W-:Y:S01]  /*1580*/  IADD3.X R9, PT, PT, R18, R9, RZ, P0, !PT ;  /* 0x0000000912097210 */ /* 0x000fe200007fe4ff */
[----:B--2---:R-:W-:Y:S01]  /*1590*/  FADD R22, R22, 10 ;  /* 0x4120000016167421 */ /* 0x004fe20000000000 */
[----:B-1----:R-:W-:Y:S01]  /*15a0*/  FADD R23, R7, 150 ;  /* 0x4316000007177421 */ /* 0x002fe20000000000 */
[----:B0-----:R-:W-:-:S04]  /*15b0*/  FADD R21, R4, 10 ;  /* 0x4120000004157421 */ /* 0x001fc80000000000 */
[----:B------:R-:W-:-:S04]  /*15c0*/  FMNMX R22, R22, R23, PT ;  /* 0x0000001716167209 */ /* 0x000fc80003800000 */
[----:B---3--:R-:W-:-:S05]  /*15d0*/  FMNMX3 R21, R20, R21, R22, PT ;  /* 0x0000001514157276 */ /* 0x008fca0003800016 */
[----:B----4-:R-:W-:-:S04]  /*15e0*/  FADD R4, R16, R21 ;  /* 0x0000001510047221 */ /* 0x010fc80000000000 */
[----:B------:R-:W-:-:S05]  /*15f0*/  FADD R7, -R7, R4 ;  /* 0x0000000407077221 */ /* 0x000fca0000000100 */
[----:B------:R0:W-:Y:S04]  /*1600*/  STG.E desc[UR8][R8.64+0x4], R7 ;  /* 0x0000040708007986 */ /* 0x0001e8000c101908 */
[----:B------:R-:W2:Y:S02]  /*1610*/  LDG.E R4, desc[UR8][R10.64] ;  /* 0x000000080a047981 */ /* 0x000ea4000c1e1900 */
[----:B--2---:R-:W-:-:S13]  /*1620*/  FSETP.GEU.AND P0, PT, R7, R4, PT ;  /* 0x000000040700720b */ /* 0x004fda0003f0e000 */
[----:B------:R-:W1:Y:S01]  /*1630*/  @!P0 LDC R5, c[0x0][0x3bc] ;  /* 0x0000ef00ff058b82 */ /* 0x000e620000000800 */
[----:B------:R0:W-:Y:S01]  /*1640*/  @!P0 STG.E desc[UR8][R10.64], R7 ;  /* 0x000000070a008986 */ /* 0x0001e2000c101908 */
[----:B-1----:R-:W-:-:S04]  /*1650*/  @!P0 IADD3.X R4, PT, PT, R6, R5, RZ, PT, !PT ;  /* 0x0000000506048210 */ /* 0x002fc80003ffe4ff */
[----:B------:R-:W-:-:S05]  /*1660*/  @!P0 I2FP.F32.S32 R5, R4 ;  /* 0x0000000400058245 */ /* 0x000fca0000201400 */
[----:B------:R0:W-:Y:S01]  /*1670*/  @!P0 STG.E desc[UR8][R12.64], R5 ;  /* 0x000000050c008986 */ /* 0x0001e2000c101908 */
[----:B------:R-:W-:-:S07]  /*1680*/  VIADD R6, R6, 0x2 ;  /* 0x0000000206067836 */ /* 0x000fce0000000000 */
.L_x_12:
[----:B------:R-:W-:Y:S05]  /*1690*/  BRA.U !UP2, `(.L_x_11) ;  /* 0x000000010a6c7547 */ /* 0x000fea000b800000 */
[----:B0-----:R-:W0:Y:S01]  /*16a0*/  LDC.64 R4, c[0x0][0x3a0] ;  /* 0x0000e800ff047b82 */ /* 0x001e220000000a00 */
[-C--:B----4-:R-:W-:Y:S01]  /*16b0*/  IADD3 R15, PT, PT, R3, R6.reuse, RZ ;  /* 0x00000006030f7210 */ /* 0x090fe20007ffe0ff */
[----:B------:R-:W2:Y:S06]  /*16c0*/  LDG.E R17, desc[UR8][R10.64+-0x4] ;  /* 0xfffffc080a117981 */ /* 0x000eac000c1e1900 */
[----:B------:R-:W1:Y:S01]  /*16d0*/  LDC.64 R8, c[0x0][0x380] ;  /* 0x0000e000ff087b82 */ /* 0x000e620000000a00 */
[----:B------:R-:W-:Y:S01]  /*16e0*/  IADD3 R3, PT, PT, R2, R6, RZ ;  /* 0x0000000602037210 */ /* 0x000fe20007ffe0ff */
[----:B0-----:R-:W-:-:S05]  /*16f0*/  IMAD.WIDE R14, R15, 0x4, R4 ;  /* 0x000000040f0e7825 */ /* 0x001fca00078e0204 */
[----:B------:R-:W3:Y:S04]  /*1700*/  LDG.E R16, desc[UR8][R14.64+0x4] ;  /* 0x000004080e107981 */ /* 0x000ee8000c1e1900 */
[----:B------:R-:W4:Y:S01]  /*1710*/  LDG.E R7, desc[UR8][R14.64+-0x4] ;  /* 0xfffffc080e077981 */ /* 0x000f22000c1e1900 */
[----:B-1----:R-:W-:-:S03]  /*1720*/  IMAD.WIDE.U32 R8, R3, 0x4, R8 ;  /* 0x0000000403087825 */ /* 0x002fc600078e0008 */
[----:B------:R-:W5:Y:S04]  /*1730*/  LDG.E R2, desc[UR8][R14.64] ;  /* 0x000000080e027981 */ /* 0x000f68000c1e1900 */
[----:B------:R-:W5:Y:S01]  /*1740*/  LDG.E R8, desc[UR8][R8.64] ;  /* 0x0000000808087981 */ /* 0x000f62000c1e1900 */
[----:B------:R-:W-:-:S04]  /*1750*/  IMAD.WIDE.U32 R4, R3, 0x4, R4 ;  /* 0x0000000403047825 */ /* 0x000fc800078e0004 */
[----:B--2---:R-:W-:Y:S01]  /*1760*/  FADD R19, R17, 150 ;  /* 0x4316000011137421 */ /* 0x004fe20000000000 */
[----:B---3--:R-:W-:Y:S01]  /*1770*/  FADD R16, R16, 10 ;  /* 0x4120000010107421 */ /* 0x008fe20000000000 */
[----:B----4-:R-:W-:-:S04]  /*1780*/  FADD R7, R7, 10 ;  /* 0x4120000007077421 */ /* 0x010fc80000000000 */
[----:B------:R-:W-:-:S04]  /*1790*/  FMNMX R16, R16, R19, PT ;  /* 0x0000001310107209 */ /* 0x000fc80003800000 */
[----:B-----5:R-:W-:-:S05]  /*17a0*/  FMNMX3 R7, R2, R7, R16, PT ;  /* 0x0000000702077276 */ /* 0x020fca0003800010 */
[----:B------:R-:W-:-:S04]  /*17b0*/  FADD R2, R8, R7 ;  /* 0x0000000708027221 */ /* 0x000fc80000000000 */
[----:B------:R-:W-:-:S05]  /*17c0*/  FADD R17, -R17, R2 ;  /* 0x0000000211117221 */ /* 0x000fca0000000100 */
[----:B------:R1:W-:Y:S04]  /*17d0*/  STG.E desc[UR8][R4.64], R17 ;  /* 0x0000001104007986 */ /* 0x0003e8000c101908 */
[----:B------:R-:W2:Y:S02]  /*17e0*/  LDG.E R2, desc[UR8][R10.64] ;  /* 0x000000080a027981 */ /* 0x000ea4000c1e1900 */
[----:B--2---:R-:W-:-:S13]  /*17f0*/  FSETP.GEU.AND P0, PT, R17, R2, PT ;  /* 0x000000021100720b */ /* 0x004fda0003f0e000 */
[----:B------:R-:W0:Y:S01]  /*1800*/  @!P0 LDC R3, c[0x0][0x3bc] ;  /* 0x0000ef00ff038b82 */ /* 0x000e220000000800 */
[----:B------:R1:W-:Y:S01]  /*1810*/  @!P0 STG.E desc[UR8][R10.64], R17 ;  /* 0x000000110a008986 */ /* 0x0003e2000c101908 */
[----:B0-----:R-:W-:-:S04]  /*1820*/  @!P0 IADD3 R6, PT, PT, R6, R3, RZ ;  /* 0x0000000306068210 */ /* 0x001fc80007ffe0ff */
[----:B------:R-:W-:-:S05]  /*1830*/  @!P0 I2FP.F32.S32 R3, R6 ;  /* 0x0000000600038245 */ /* 0x000fca0000201400 */
[----:B------:R1:W-:Y:S02]  /*1840*/  @!P0 STG.E desc[UR8][R12.64], R3 ;  /* 0x000000030c008986 */ /* 0x0003e4000c101908 */
.L_x_11:
[----:B------:R-:W2:Y:S01]  /*1850*/  LDCU UR4, c[0x0][0x3b4] ;  /* 0x00007680ff0477ac */ /* 0x000ea20008000800 */
[----:B------:R-:W-:-:S04]  /*1860*/  UIADD3 UR6, UPT, UPT, UR6, 0x1, URZ ;  /* 0x0000000106067890 */ /* 0x000fc8000fffe0ff */
[----:B--2---:R-:W-:-:S09]  /*1870*/  UISETP.NE.AND UP2, UPT, UR6, UR4, UPT ;  /* 0x000000040600728c */ /* 0x004fd2000bf45270 */
[----:B------:R-:W-:Y:S05]  /*1880*/  BRA.U UP2, `(.L_x_13) ;  /* 0xfffffff102647547 */ /* 0x000fea000b83ffff */
.L_x_2:
[----:B------:R-:W-:Y:S06]  /*1890*/  BAR.SYNC.DEFER_BLOCKING 0x0 ;  /* 0x0000000000007b1d */ /* 0x000fec0000010000 */
[----:B------:R-:W-:Y:S05]  /*18a0*/  EXIT ;  /* 0x000000000000794d */ /* 0x000fea0003800000 */
.L_x_14:
[----:B------:R-:W-:-:S00]  /*18b0*/  BRA `(.L_x_14) ;  /* 0xfffffffc00fc7947 */ /* 0x000fc0000383ffff */
[----:B------:R-:W-:-:S00]  /*18c0*/  NOP ;  /* 0x0000000000007918 */ /* 0x000fc00000000000 */
        /* <DEDUP_REMOVED lines=11> */
.L_x_16:


//--------------------- .text._Z15sub3_kernel_tryPfPKfS1_S_S_ --------------------------
	.section	.text._Z15sub3_kernel_tryPfPKfS1_S_S_,"ax",@progbits
	.align	128
        .global         _Z15sub3_kernel_tryPfPKfS1_S_S_
        .type           _Z15sub3_kernel_tryPfPKfS1_S_S_,@function
        .size           _Z15sub3_kernel_tryPfPKfS1_S_S_,(.L_x_17 - _Z15sub3_kernel_tryPfPKfS1_S_S_)
        .other          _Z15sub3_kernel_tryPfPKfS1_S_S_,@"STO_CUDA_ENTRY STV_DEFAULT"
_Z15sub3_kernel_tryPfPKfS1_S_S_:
.text._Z15sub3_kernel_tryPfPKfS1_S_S_:
[----:B------:R-:W-:Y:S01]  /*0000*/  LDC R1, c[0x0][0x37c] ;  /* 0x0000df00ff017b82 */ /* 0x000fe20000000800 */
[----:B------:R-:W0:Y:S07]  /*0010*/  S2R R0, SR_TID.Z ;  /* 0x0000000000007919 */ /* 0x000e2e0000002300 */
[----:B------:R-:W1:Y:S01]  /*0020*/  S2UR UR4, SR_CTAID.Z ;  /* 0x00000000000479c3 */ /* 0x000e620000002700 */
[----:B------:R-:W1:Y:S02]  /*0030*/  LDCU UR5, c[0x0][0x368] ;  /* 0x00006d00ff0577ac */ /* 0x000e640008000800 */
[----:B-1----:R-:W-:-:S06]  /*0040*/  UIMAD UR4, UR4, UR5, URZ ;  /* 0x00000005040472a4 */ /* 0x002fcc000f8e02ff */
[----:B0-----:R-:W-:-:S13]  /*0050*/  LOP3.LUT P0, RZ, R0, UR4, RZ, 0xfc, !PT ;  /* 0x0000000400ff7c12 */ /* 0x001fda000f80fcff */
[----:B------:R-:W-:Y:S05]  /*0060*/  @P0 EXIT ;  /* 0x000000000000094d */ /* 0x000fea0003800000 */
[----:B------:R-:W0:Y:S01]  /*0070*/  S2R R7, SR_CTAID.X ;  /* 0x0000000000077919 */ /* 0x000e220000002500 */
[----:B------:R-:W1:Y:S01]  /*0080*/  LDC.64 R2, c[0x0][0x3a0] ;  /* 0x0000e800ff027b82 */ /* 0x000e620000000a00 */
[----:B------:R-:W2:Y:S01]  /*0090*/  LDCU.64 UR4, c[0x0][0x358] ;  /* 0x00006b00ff0477ac */ /* 0x000ea20008000a00 */
[----:B------:R-:W0:Y:S06]  /*00a0*/  S2R R0, SR_CTAID.Y ;  /* 0x0000000000007919 */ /* 0x000e2c0000002600 */
[----:B------:R-:W3:Y:S01]  /*00b0*/  LDC.64 R4, c[0x0][0x398] ;  /* 0x0000e600ff047b82 */ /* 0x000ee20000000a00 */
[----:B0-----:R-:W-:-:S05]  /*00c0*/  LEA R7, R7, R0, 0xa ;  /* 0x0000000007077211 */ /* 0x001fca00078e50ff */
[----:B-1----:R-:W-:-:S06]  /*00d0*/  IMAD.WIDE.U32 R2, R7, 0x4, R2 ;  /* 0x0000000407027825 */ /* 0x002fcc00078e0002 */
[----:B--2---:R-:W2:Y:S01]  /*00e0*/  LDG.E R3, desc[UR4][R2.64] ;  /* 0x0000000402037981 */ /* 0x004ea2000c1e1900 */
[----:B---3--:R-:W-:-:S05]  /*00f0*/  IMAD.WIDE.U32 R4, R7, 0x4, R4 ;  /* 0x0000000407047825 */ /* 0x008fca00078e0004 */
[----:B--2---:R-:W-:Y:S01]  /*0100*/  STG.E desc[UR4][R4.64], R3 ;  /* 0x0000000304007986 */ /* 0x004fe2000c101904 */
[----:B------:R-:W-:Y:S05]  /*0110*/  EXIT ;  /* 0x000000000000794d */ /* 0x000fea0003800000 */
.L_x_15:
        /* <DEDUP_REMOVED lines=14> */
.L_x_17:


//--------------------- .nv.shared.reserved.0     --------------------------
	.section	.nv.shared.reserved.0,"aw",@nobits
	.weak		__nv_reservedSMEM_offset_0_alias
	.size		__nv_reservedSMEM_offset_0_alias, 0, 64
	.other		__nv_reservedSMEM_offset_0_alias,@"STO_CUDA_RESERVED_SHARED STV_DEFAULT"
__nv_reservedSMEM_offset_0_alias:
	.zero		0
	.zero		64


//--------------------- .nv.constant0._Z11sub3_kernelPfPKfS1_S_S_S_iiii --------------------------
	.section	.nv.constant0._Z11sub3_kernelPfPKfS1_S_S_S_iiii,"a",@progbits
	.sectionflags	@""
	.align	4
.nv.constant0._Z11sub3_kernelPfPKfS1_S_S_S_iiii:
	.zero		960


//--------------------- .nv.constant0._Z15sub3_kernel_tryPfPKfS1_S_S_ --------------------------
	.section	.nv.constant0._Z15sub3_kernel_tryPfPKfS1_S_S_,"a",@progbits
	.sectionflags	@""
	.align	4
.nv.constant0._Z15sub3_kernel_tryPfPKfS1_S_S_:
	.zero		936


//--------------------- SYMBOLS --------------------------

	.type		.nv.reservedSmem.offset0,@object
	.size		.nv.reservedSmem.offset0,0x4
